	.headerflags	@"EF_CUDA_TEXMODE_UNIFIED EF_CUDA_64BIT_ADDRESS EF_CUDA_ACCELERATORS EF_CUDA_SM90 EF_CUDA_VIRTUAL_SM(EF_CUDA_SM90)"
	.elftype	@"ET_EXEC"


//--------------------- .nv.info                  --------------------------
	.section	.nv.info,"",@"SHT_CUDA_INFO"
	.align	4


	//----- nvinfo : EIATTR_REGCOUNT
	.align		4
        /*0000*/ 	.byte	0x04, 0x2f
        /*0002*/ 	.short	(.L_1 - .L_0)
	.align		4
.L_0:
        /*0004*/ 	.word	index@(triton_mm)
        /*0008*/ 	.word	0x00000040


	//----- nvinfo : EIATTR_MIN_STACK_SIZE
	.align		4
.L_1:
        /*000c*/ 	.byte	0x04, 0x12
        /*000e*/ 	.short	(.L_3 - .L_2)
	.align		4
.L_2:
        /*0010*/ 	.word	index@(triton_mm)
        /*0014*/ 	.word	0x00000000


	//----- nvinfo : EIATTR_FRAME_SIZE
	.align		4
.L_3:
        /*0018*/ 	.byte	0x04, 0x11
        /*001a*/ 	.short	(.L_5 - .L_4)
	.align		4
.L_4:
        /*001c*/ 	.word	index@(triton_mm)
        /*0020*/ 	.word	0x00000000


	//----- nvinfo : EIATTR_MIN_STACK_SIZE
	.align		4
.L_5:
        /*0024*/ 	.byte	0x04, 0x12
        /*0026*/ 	.short	(.L_7 - .L_6)
	.align		4
.L_6:
        /*0028*/ 	.word	index@(triton_mm)
        /*002c*/ 	.word	0x00000000
.L_7:


//--------------------- .nv.info.triton_mm        --------------------------
	.section	.nv.info.triton_mm,"",@"SHT_CUDA_INFO"
	.sectionflags	@""
	.align	4


	//----- nvinfo : EIATTR_CUDA_API_VERSION
	.align		4
        /*0000*/ 	.byte	0x04, 0x37
        /*0002*/ 	.short	(.L_9 - .L_8)
.L_8:
        /*0004*/ 	.word	0x0000007c


	//----- nvinfo : EIATTR_KPARAM_INFO
	.align		4
.L_9:
        /*0008*/ 	.byte	0x04, 0x17
        /*000a*/ 	.short	(.L_11 - .L_10)
.L_10:
        /*000c*/ 	.word	0x00000000
        /*0010*/ 	.short	0x0004
        /*0012*/ 	.short	0x0020
        /*0014*/ 	.byte	0x00, 0xf0, 0x11, 0x00


	//----- nvinfo : EIATTR_KPARAM_INFO
	.align		4
.L_11:
        /*0018*/ 	.byte	0x04, 0x17
        /*001a*/ 	.short	(.L_13 - .L_12)
.L_12:
        /*001c*/ 	.word	0x00000000
        /*0020*/ 	.short	0x0003
        /*0022*/ 	.short	0x0018
        /*0024*/ 	.byte	0x00, 0xf0, 0x21, 0x00


	//----- nvinfo : EIATTR_KPARAM_INFO
	.align		4
.L_13:
        /*0028*/ 	.byte	0x04, 0x17
        /*002a*/ 	.short	(.L_15 - .L_14)
.L_14:
        /*002c*/ 	.word	0x00000000
        /*0030*/ 	.short	0x0002
        /*0032*/ 	.short	0x0010
        /*0034*/ 	.byte	0x00, 0xf0, 0x21, 0x00


	//----- nvinfo : EIATTR_KPARAM_INFO
	.align		4
.L_15:
        /*0038*/ 	.byte	0x04, 0x17
        /*003a*/ 	.short	(.L_17 - .L_16)
.L_16:
        /*003c*/ 	.word	0x00000000
        /*0040*/ 	.short	0x0001
        /*0042*/ 	.short	0x0008
        /*0044*/ 	.byte	0x00, 0xf0, 0x21, 0x00


	//----- nvinfo : EIATTR_KPARAM_INFO
	.align		4
.L_17:
        /*0048*/ 	.byte	0x04, 0x17
        /*004a*/ 	.short	(.L_19 - .L_18)
.L_18:
        /*004c*/ 	.word	0x00000000
        /*0050*/ 	.short	0x0000
        /*0052*/ 	.short	0x0000
        /*0054*/ 	.byte	0x00, 0xf0, 0x21, 0x00


	//----- nvinfo : EIATTR_SPARSE_MMA_MASK
	.align		4
.L_19:
        /*0058*/ 	.byte	0x03, 0x50
        /*005a*/ 	.short	0x0000


	//----- nvinfo : EIATTR_MAXREG_COUNT
	.align		4
        /*005c*/ 	.byte	0x03, 0x1b
        /*005e*/ 	.short	0x00ff


	//----- nvinfo : EIATTR_COOP_GROUP_MASK_REGIDS
	.align		4
        /*0060*/ 	.byte	0x04, 0x29
        /*0062*/ 	.short	(.L_21 - .L_20)


	//   ....[0]....
.L_20:
        /*0064*/ 	.word	0xffffffff


	//----- nvinfo : EIATTR_COOP_GROUP_INSTR_OFFSETS
	.align		4
.L_21:
        /*0068*/ 	.byte	0x04, 0x28
        /*006a*/ 	.short	(.L_23 - .L_22)


	//   ....[0]....
.L_22:
        /*006c*/ 	.word	0x00000f00


	//----- nvinfo : EIATTR_EXIT_INSTR_OFFSETS
	.align		4
.L_23:
        /*0070*/ 	.byte	0x04, 0x1c
        /*0072*/ 	.short	(.L_25 - .L_24)


	//   ....[0]....
.L_24:
        /*0074*/ 	.word	0x00000030


	//   ....[1]....
        /*0078*/ 	.word	0x00001f60


	//   ....[2]....
        /*007c*/ 	.word	0x00001f80


	//----- nvinfo : EIATTR_MAX_THREADS
	.align		4
.L_25:
        /*0080*/ 	.byte	0x04, 0x05
        /*0082*/ 	.short	(.L_27 - .L_26)
.L_26:
        /*0084*/ 	.word	0x00000100
        /*0088*/ 	.word	0x00000001
        /*008c*/ 	.word	0x00000001


	//----- nvinfo : EIATTR_CBANK_PARAM_SIZE
	.align		4
.L_27:
        /*0090*/ 	.byte	0x03, 0x19
        /*0092*/ 	.short	0x0024


	//----- nvinfo : EIATTR_PARAM_CBANK
	.align		4
        /*0094*/ 	.byte	0x04, 0x0a
        /*0096*/ 	.short	(.L_29 - .L_28)
	.align		4
.L_28:
        /*0098*/ 	.word	index@(.nv.constant0.triton_mm)
        /*009c*/ 	.short	0x0210
        /*009e*/ 	.short	0x0024


	//----- nvinfo : EIATTR_SW_WAR
	.align		4
.L_29:
        /*00a0*/ 	.byte	0x04, 0x36
        /*00a2*/ 	.short	(.L_31 - .L_30)
.L_30:
        /*00a4*/ 	.word	0x00000008
.L_31:


//--------------------- .nv.callgraph             --------------------------
	.section	.nv.callgraph,"",@"SHT_CUDA_CALLGRAPH"
	.align	4
	.sectionentsize	8
	.align		4
        /*0000*/ 	.word	0x00000000
	.align		4
        /*0004*/ 	.word	0xffffffff
	.align		4
        /*0008*/ 	.word	0x00000000
	.align		4
        /*000c*/ 	.word	0xfffffffe
	.align		4
        /*0010*/ 	.word	0x00000000
	.align		4
        /*0014*/ 	.word	0xfffffffd
	.align		4
        /*0018*/ 	.word	0x00000000
	.align		4
        /*001c*/ 	.word	0xfffffffc


//--------------------- .text.triton_mm           --------------------------
	.section	.text.triton_mm,"ax",@progbits
	.sectionflags	@"SHF_BARRIERS=1"
	.align	128
        .global         triton_mm
        .type           triton_mm,@function
        .size           triton_mm,(.L_x_2 - triton_mm)
        .other          triton_mm,@"STO_CUDA_ENTRY STV_DEFAULT"
triton_mm:
.text.triton_mm:
[----:B------:R-:W1:Y:S02]  /*0000*/  LDC R1, c[0x0][0x28] ;  /* 0x00000a00ff017b82 */ /* 0x000e640000000800 */
[----:B------:R-:W2:Y:S02]  /*0010*/  LDC R7, c[0x0][0x230] ;  /* 0x00008c00ff077b82 */ /* 0x000ea40000000800 */
[----:B--2---:R-:W-:-:S13]  /*0020*/  LOP3.LUT P0, RZ, R7, 0x3ffffff, RZ, 0xc0, !PT ;  /* 0x03ffffff07ff7812 */ /* 0x004fda000780c0ff */
[----:B------:R-:W-:Y:S05]  /*0030*/  @!P0 EXIT ;  /* 0x000000000000894d */ /* 0x000fea0003800000 */
[----:B------:R-:W2:Y:S01]  /*0040*/  S2R R11, SR_CTAID.X ;  /* 0x00000000000b7919 */ /* 0x000ea20000002500 */
[----:B------:R-:W-:Y:S01]  /*0050*/  VIADD R0, R7, 0x7f ;  /* 0x0000007f07007836 */ /* 0x000fe20000000000 */
[----:B------:R-:W3:Y:S01]  /*0060*/  S2UR UR14, SR_CgaCtaId ;  /* 0x00000000000e79c3 */ /* 0x000ee20000008800 */
[----:B------:R-:W-:Y:S01]  /*0070*/  UMOV UR4, 0x400 ;  /* 0x0000040000047882 */ /* 0x000fe20000000000 */
[----:B------:R-:W4:Y:S01]  /*0080*/  S2R R14, SR_TID.X ;  /* 0x00000000000e7919 */ /* 0x000f220000002100 */
[----:B------:R-:W-:Y:S01]  /*0090*/  ULDC.64 UR18, c[0x0][0x208] ;  /* 0x0000820000127ab9 */ /* 0x000fe20000000a00 */
[----:B------:R-:W-:Y:S01]  /*00a0*/  SHF.R.S32.HI R3, RZ, 0x1f, R0 ;  /* 0x0000001fff037819 */ /* 0x000fe20000011400 */
[----:B------:R-:W-:Y:S01]  /*00b0*/  IMAD.MOV.U32 R61, RZ, RZ, -0x40 ;  /* 0xffffffc0ff3d7424 */ /* 0x000fe200078e00ff */
[----:B------:R-:W-:Y:S02]  /*00c0*/  CS2R R40, SRZ ;  /* 0x0000000000287805 */ /* 0x000fe4000001ff00 */
[----:B------:R-:W-:-:S02]  /*00d0*/  CS2R R42, SRZ ;  /* 0x00000000002a7805 */ /* 0x000fc4000001ff00 */
[----:B------:R-:W-:Y:S02]  /*00e0*/  LEA.HI R3, R3, R0, RZ, 0x7 ;  /* 0x0000000003037211 */ /* 0x000fe400078f38ff */
[----:B------:R-:W-:Y:S02]  /*00f0*/  CS2R R44, SRZ ;  /* 0x00000000002c7805 */ /* 0x000fe4000001ff00 */
[----:B------:R-:W-:Y:S02]  /*0100*/  CS2R R46, SRZ ;  /* 0x00000000002e7805 */ /* 0x000fe4000001ff00 */
[----:B------:R-:W-:Y:S02]  /*0110*/  CS2R R48, SRZ ;  /* 0x0000000000307805 */ /* 0x000fe4000001ff00 */
[----:B------:R-:W-:Y:S02]  /*0120*/  CS2R R50, SRZ ;  /* 0x0000000000327805 */ /* 0x000fe4000001ff00 */
[----:B------:R-:W-:-:S02]  /*0130*/  CS2R R52, SRZ ;  /* 0x0000000000347805 */ /* 0x000fc4000001ff00 */
[----:B------:R-:W-:Y:S01]  /*0140*/  CS2R R54, SRZ ;  /* 0x0000000000367805 */ /* 0x000fe2000001ff00 */
[----:B------:R-:W-:Y:S01]  /*0150*/  UMOV UR15, 0x3 ;  /* 0x00000003000f7882 */ /* 0x000fe20000000000 */
[----:B------:R-:W-:Y:S01]  /*0160*/  UMOV UR6, 0xffffffff ;  /* 0xffffffff00067882 */ /* 0x000fe20000000000 */
[----:B------:R-:W-:Y:S01]  /*0170*/  UMOV UR5, URZ ;  /* 0x0000003f00057c82 */ /* 0x000fe20008000000 */
[----:B---3--:R-:W-:-:S03]  /*0180*/  UPRMT UR14, UR14, 0x654, UR4 ;  /* 0x000006540e0e7896 */ /* 0x008fc60008000004 */
[----:B------:R-:W-:Y:S01]  /*0190*/  UMOV UR4, URZ ;  /* 0x0000003f00047c82 */ /* 0x000fe20008000000 */
[----:B------:R-:W-:Y:S01]  /*01a0*/  UIADD3 UR17, UR14, 0x14000, URZ ;  /* 0x000140000e117890 */ /* 0x000fe2000fffe03f */
[----:B--2---:R-:W-:Y:S02]  /*01b0*/  SHF.R.S32.HI R2, RZ, 0x1f, R11 ;  /* 0x0000001fff027819 */ /* 0x004fe4000001140b */
[----:B------:R-:W-:Y:S02]  /*01c0*/  ISETP.GE.AND P2, PT, R11, RZ, PT ;  /* 0x000000ff0b00720c */ /* 0x000fe40003f46270 */
[----:B------:R-:W-:Y:S02]  /*01d0*/  LEA.HI R2, R2, R11, RZ, 0x3 ;  /* 0x0000000b02027211 */ /* 0x000fe400078f18ff */
[----:B----4-:R-:W-:Y:S02]  /*01e0*/  SHF.R.U32.HI R60, RZ, 0x5, R14 ;  /* 0x00000005ff3c7819 */ /* 0x010fe4000001160e */
[----:B------:R-:W-:-:S02]  /*01f0*/  LOP3.LUT R0, R2, 0xfffffff8, RZ, 0xc0, !PT ;  /* 0xfffffff802007812 */ /* 0x000fc400078ec0ff */
[----:B------:R-:W-:Y:S02]  /*0200*/  LOP3.LUT R60, R60, 0x7fffffc, RZ, 0xc0, !PT ;  /* 0x07fffffc3c3c7812 */ /* 0x000fe400078ec0ff */
[----:B------:R-:W-:-:S04]  /*0210*/  LEA.HI.SX32 R3, R3, -R0, 0x19 ;  /* 0x8000000003037211 */ /* 0x000fc800078fcaff */
[----:B------:R-:W-:-:S04]  /*0220*/  VIMNMX R4, R3, 0x8, PT ;  /* 0x0000000803047848 */ /* 0x000fc80003fe0100 */
[-C--:B------:R-:W-:Y:S02]  /*0230*/  IABS R13, R4.reuse ;  /* 0x00000004000d7213 */ /* 0x080fe40000000000 */
[----:B------:R-:W-:Y:S02]  /*0240*/  IABS R8, R4 ;  /* 0x0000000400087213 */ /* 0x000fe40000000000 */
[----:B------:R-:W2:Y:S03]  /*0250*/  I2F.RP R5, R13 ;  /* 0x0000000d00057306 */ /* 0x000ea60000209400 */
[----:B------:R-:W-:-:S05]  /*0260*/  IMAD.MOV R15, RZ, RZ, -R8 ;  /* 0x000000ffff0f7224 */ /* 0x000fca00078e0a08 */
[----:B--2---:R-:W2:Y:S02]  /*0270*/  MUFU.RCP R5, R5 ;  /* 0x0000000500057308 */ /* 0x004ea40000001000 */
[----:B--2---:R-:W-:Y:S01]  /*0280*/  VIADD R2, R5, 0xffffffe ;  /* 0x0ffffffe05027836 */ /* 0x004fe20000000000 */
[----:B------:R-:W-:-:S05]  /*0290*/  IABS R5, R7 ;  /* 0x0000000700057213 */ /* 0x000fca0000000000 */
[----:B------:R2:W3:Y:S08]  /*02a0*/  F2I.FTZ.U32.TRUNC.NTZ R3, R2 ;  /* 0x0000000200037305 */ /* 0x0004f0000021f000 */
[----:B------:R-:W4:Y:S01]  /*02b0*/  I2F.RP R10, R5 ;  /* 0x00000005000a7306 */ /* 0x000f220000209400 */
[----:B--2---:R-:W-:Y:S02]  /*02c0*/  IMAD.MOV.U32 R2, RZ, RZ, RZ ;  /* 0x000000ffff027224 */ /* 0x004fe400078e00ff */
[----:B---3--:R-:W-:-:S04]  /*02d0*/  IMAD.MOV R6, RZ, RZ, -R3 ;  /* 0x000000ffff067224 */ /* 0x008fc800078e0a03 */
[----:B------:R-:W-:Y:S01]  /*02e0*/  IMAD R9, R6, R13, RZ ;  /* 0x0000000d06097224 */ /* 0x000fe200078e02ff */
[----:B------:R-:W-:-:S03]  /*02f0*/  IABS R6, R11 ;  /* 0x0000000b00067213 */ /* 0x000fc60000000000 */
[----:B------:R-:W-:Y:S01]  /*0300*/  IMAD.HI.U32 R3, R3, R9, R2 ;  /* 0x0000000903037227 */ /* 0x000fe200078e0002 */
[----:B----4-:R-:W2:Y:S03]  /*0310*/  MUFU.RCP R10, R10 ;  /* 0x0000000a000a7308 */ /* 0x010ea60000001000 */
[----:B------:R-:W-:Y:S02]  /*0320*/  IMAD.IADD R9, R11, 0x1, -R0 ;  /* 0x000000010b097824 */ /* 0x000fe400078e0a00 */
[----:B------:R-:W-:-:S04]  /*0330*/  IMAD.HI.U32 R2, R3, R6, RZ ;  /* 0x0000000603027227 */ /* 0x000fc800078e00ff */
[----:B------:R-:W-:Y:S01]  /*0340*/  IMAD R2, R2, R15, R6 ;  /* 0x0000000f02027224 */ /* 0x000fe200078e0206 */
[----:B------:R-:W-:-:S04]  /*0350*/  IABS R6, R9 ;  /* 0x0000000900067213 */ /* 0x000fc80000000000 */
[----:B------:R-:W-:Y:S01]  /*0360*/  ISETP.GT.U32.AND P0, PT, R13, R2, PT ;  /* 0x000000020d00720c */ /* 0x000fe20003f04070 */
[----:B------:R-:W-:-:S04]  /*0370*/  IMAD.HI.U32 R8, R3, R6, RZ ;  /* 0x0000000603087227 */ /* 0x000fc800078e00ff */
[----:B--2---:R-:W-:Y:S01]  /*0380*/  VIADD R3, R10, 0xffffffe ;  /* 0x0ffffffe0a037836 */ /* 0x004fe20000000000 */
[-C--:B------:R-:W-:Y:S01]  /*0390*/  LOP3.LUT R10, R9, R4.reuse, RZ, 0x3c, !PT ;  /* 0x00000004090a7212 */ /* 0x080fe200078e3cff */
[----:B------:R-:W-:Y:S01]  /*03a0*/  IMAD R6, R8, R15, R6 ;  /* 0x0000000f08067224 */ /* 0x000fe200078e0206 */
[----:B------:R-:W-:Y:S01]  /*03b0*/  LOP3.LUT R9, RZ, R4, RZ, 0x33, !PT ;  /* 0x00000004ff097212 */ /* 0x000fe200078e33ff */
[----:B------:R-:W-:Y:S01]  /*03c0*/  IMAD.SHL.U32 R15, R14, 0x8, RZ ;  /* 0x000000080e0f7824 */ /* 0x000fe200078e00ff */
[----:B------:R-:W-:Y:S01]  /*03d0*/  ISETP.GE.AND P3, PT, R10, RZ, PT ;  /* 0x000000ff0a00720c */ /* 0x000fe20003f66270 */
[----:B------:R-:W2:Y:S02]  /*03e0*/  F2I.FTZ.U32.TRUNC.NTZ R3, R3 ;  /* 0x0000000300037305 */ /* 0x000ea4000021f000 */
[----:B------:R-:W-:Y:S01]  /*03f0*/  @!P0 IMAD.IADD R2, R2, 0x1, -R13 ;  /* 0x0000000102028824 */ /* 0x000fe200078e0a0d */
[----:B------:R-:W-:Y:S02]  /*0400*/  ISETP.GT.U32.AND P0, PT, R13, R6, PT ;  /* 0x000000060d00720c */ /* 0x000fe40003f04070 */
[----:B------:R-:W-:-:S02]  /*0410*/  LOP3.LUT R17, R15, 0x38, R14, 0x48, !PT ;  /* 0x000000380f117812 */ /* 0x000fc400078e480e */
[----:B------:R-:W-:Y:S01]  /*0420*/  ISETP.GT.U32.AND P1, PT, R13, R2, PT ;  /* 0x000000020d00720c */ /* 0x000fe20003f24070 */
[----:B--2---:R-:W-:-:S08]  /*0430*/  IMAD.MOV R12, RZ, RZ, -R3 ;  /* 0x000000ffff0c7224 */ /* 0x004fd000078e0a03 */
[--C-:B------:R-:W-:Y:S02]  /*0440*/  @!P0 IMAD.IADD R6, R6, 0x1, -R13.reuse ;  /* 0x0000000106068824 */ /* 0x100fe400078e0a0d */
[----:B------:R-:W-:Y:S02]  /*0450*/  @!P0 VIADD R8, R8, 0x1 ;  /* 0x0000000108088836 */ /* 0x000fe40000000000 */
[----:B------:R-:W-:Y:S01]  /*0460*/  @!P1 IMAD.IADD R2, R2, 0x1, -R13 ;  /* 0x0000000102029824 */ /* 0x000fe200078e0a0d */
[----:B------:R-:W-:Y:S02]  /*0470*/  ISETP.NE.AND P1, PT, R4, RZ, PT ;  /* 0x000000ff0400720c */ /* 0x000fe40003f25270 */
[----:B------:R-:W-:Y:S01]  /*0480*/  SHF.R.U32.HI R4, RZ, 0x3, R14 ;  /* 0x00000003ff047819 */ /* 0x000fe2000001160e */
[----:B------:R-:W-:Y:S01]  /*0490*/  @!P2 IMAD.MOV R2, RZ, RZ, -R2 ;  /* 0x000000ffff02a224 */ /* 0x000fe200078e0a02 */
[----:B------:R-:W-:-:S04]  /*04a0*/  ISETP.GE.U32.AND P2, PT, R6, R13, PT ;  /* 0x0000000d0600720c */ /* 0x000fc80003f46070 */
[----:B------:R-:W-:Y:S01]  /*04b0*/  SEL R11, R9, R2, !P1 ;  /* 0x00000002090b7207 */ /* 0x000fe20004800000 */
[----:B------:R-:W-:-:S04]  /*04c0*/  IMAD.MOV.U32 R2, RZ, RZ, R12 ;  /* 0x000000ffff027224 */ /* 0x000fc800078e000c */
[----:B------:R-:W-:Y:S01]  /*04d0*/  IMAD.IADD R10, R0, 0x1, R11 ;  /* 0x00000001000a7824 */ /* 0x000fe200078e020b */
[----:B------:R-:W-:Y:S01]  /*04e0*/  SGXT.U32 R11, R4, 0x5 ;  /* 0x00000005040b781a */ /* 0x000fe20000000000 */
[----:B------:R-:W-:Y:S02]  /*04f0*/  IMAD R13, R2, R5, RZ ;  /* 0x00000005020d7224 */ /* 0x000fe400078e02ff */
[----:B------:R-:W-:Y:S02]  /*0500*/  IMAD.SHL.U32 R10, R10, 0x80, RZ ;  /* 0x000000800a0a7824 */ /* 0x000fe400078e00ff */
[----:B------:R-:W-:Y:S02]  /*0510*/  IMAD.MOV.U32 R2, RZ, RZ, RZ ;  /* 0x000000ffff027224 */ /* 0x000fe400078e00ff */
[----:B------:R-:W-:Y:S01]  /*0520*/  @P2 VIADD R8, R8, 0x1 ;  /* 0x0000000108082836 */ /* 0x000fe20000000000 */
[----:B------:R-:W-:Y:S01]  /*0530*/  LOP3.LUT R6, R10, R11, RZ, 0xfc, !PT ;  /* 0x0000000b0a067212 */ /* 0x000fe200078efcff */
[----:B------:R-:W-:Y:S01]  /*0540*/  IMAD.HI.U32 R3, R3, R13, R2 ;  /* 0x0000000d03037227 */ /* 0x000fe200078e0002 */
[----:B------:R-:W-:-:S02]  /*0550*/  LOP3.LUT R4, R10, 0x20, R11, 0xfe, !PT ;  /* 0x000000200a047812 */ /* 0x000fc400078efe0b */
[----:B------:R-:W-:Y:S01]  /*0560*/  LOP3.LUT R0, R10, 0x40, R11, 0xfe, !PT ;  /* 0x000000400a007812 */ /* 0x000fe200078efe0b */
[----:B------:R-:W-:Y:S01]  /*0570*/  @!P3 IMAD.MOV R8, RZ, RZ, -R8 ;  /* 0x000000ffff08b224 */ /* 0x000fe200078e0a08 */
[----:B------:R-:W-:Y:S02]  /*0580*/  LOP3.LUT R2, R10, 0x60, R11, 0xfe, !PT ;  /* 0x000000600a027812 */ /* 0x000fe400078efe0b */
[----:B------:R-:W-:Y:S02]  /*0590*/  IABS R18, R6 ;  /* 0x0000000600127213 */ /* 0x000fe40000000000 */
[----:B------:R-:W-:Y:S02]  /*05a0*/  IABS R20, R4 ;  /* 0x0000000400147213 */ /* 0x000fe40000000000 */
[----:B------:R-:W-:Y:S01]  /*05b0*/  IABS R22, R0 ;  /* 0x0000000000167213 */ /* 0x000fe20000000000 */
[----:B------:R-:W-:Y:S01]  /*05c0*/  IMAD.HI.U32 R10, R3, R18, RZ ;  /* 0x00000012030a7227 */ /* 0x000fe200078e00ff */
[----:B------:R-:W-:-:S02]  /*05d0*/  IABS R24, R2 ;  /* 0x0000000200187213 */ /* 0x000fc40000000000 */
[----:B------:R-:W-:Y:S01]  /*05e0*/  SEL R8, R9, R8, !P1 ;  /* 0x0000000809087207 */ /* 0x000fe20004800000 */
[----:B------:R-:W-:Y:S01]  /*05f0*/  IMAD.HI.U32 R12, R3, R20, RZ ;  /* 0x00000014030c7227 */ /* 0x000fe200078e00ff */
[----:B------:R-:W-:Y:S02]  /*0600*/  LOP3.LUT R9, R11, 0x20, RZ, 0xfc, !PT ;  /* 0x000000200b097812 */ /* 0x000fe400078efcff */
[----:B------:R-:W-:Y:S01]  /*0610*/  ISETP.GE.AND P4, PT, R2, RZ, PT ;  /* 0x000000ff0200720c */ /* 0x000fe20003f86270 */
[----:B------:R-:W-:-:S04]  /*0620*/  IMAD.HI.U32 R13, R3, R22, RZ ;  /* 0x00000016030d7227 */ /* 0x000fc800078e00ff */
[----:B------:R-:W-:-:S04]  /*0630*/  IMAD.HI.U32 R3, R3, R24, RZ ;  /* 0x0000001803037227 */ /* 0x000fc800078e00ff */
[----:B------:R-:W-:Y:S02]  /*0640*/  IMAD.MOV R12, RZ, RZ, -R12 ;  /* 0x000000ffff0c7224 */ /* 0x000fe400078e0a0c */
[----:B------:R-:W-:Y:S02]  /*0650*/  IMAD.MOV R13, RZ, RZ, -R13 ;  /* 0x000000ffff0d7224 */ /* 0x000fe400078e0a0d */
[----:B------:R-:W-:Y:S02]  /*0660*/  IMAD.MOV R3, RZ, RZ, -R3 ;  /* 0x000000ffff037224 */ /* 0x000fe400078e0a03 */
[----:B------:R-:W-:Y:S01]  /*0670*/  IMAD R20, R5, R12, R20 ;  /* 0x0000000c05147224 */ /* 0x000fe200078e0214 */
[----:B------:R-:W-:Y:S01]  /*0680*/  LOP3.LUT R12, R11, 0x60, RZ, 0xfc, !PT ;  /* 0x000000600b0c7812 */ /* 0x000fe200078efcff */
[C---:B------:R-:W-:Y:S02]  /*0690*/  IMAD R22, R5.reuse, R13, R22 ;  /* 0x0000000d05167224 */ /* 0x040fe400078e0216 */
[C---:B------:R-:W-:Y:S01]  /*06a0*/  IMAD R24, R5.reuse, R3, R24 ;  /* 0x0000000305187224 */ /* 0x040fe200078e0218 */
[C---:B------:R-:W-:Y:S01]  /*06b0*/  ISETP.GT.U32.AND P1, PT, R5.reuse, R20, PT ;  /* 0x000000140500720c */ /* 0x040fe20003f24070 */
[----:B------:R-:W-:Y:S01]  /*06c0*/  IMAD.MOV R10, RZ, RZ, -R10 ;  /* 0x000000ffff0a7224 */ /* 0x000fe200078e0a0a */
[C---:B------:R-:W-:Y:S01]  /*06d0*/  ISETP.GT.U32.AND P2, PT, R5.reuse, R22, PT ;  /* 0x000000160500720c */ /* 0x040fe20003f44070 */
[----:B------:R-:W-:Y:S01]  /*06e0*/  IMAD.SHL.U32 R3, R8, 0x40, RZ ;  /* 0x0000004008037824 */ /* 0x000fe200078e00ff */
[C---:B------:R-:W-:Y:S01]  /*06f0*/  ISETP.GT.U32.AND P3, PT, R5.reuse, R24, PT ;  /* 0x000000180500720c */ /* 0x040fe20003f64070 */
[----:B------:R-:W-:Y:S01]  /*0700*/  IMAD R18, R5, R10, R18 ;  /* 0x0000000a05127224 */ /* 0x000fe200078e0212 */
[----:B------:R-:W-:Y:S01]  /*0710*/  SHF.R.S32.HI R8, RZ, 0x19, R8 ;  /* 0x00000019ff087819 */ /* 0x000fe20000011408 */
[----:B------:R-:W-:Y:S01]  /*0720*/  IMAD R9, R9, 0x40, R17 ;  /* 0x0000004009097824 */ /* 0x000fe200078e0211 */
[----:B------:R-:W-:-:S02]  /*0730*/  LOP3.LUT R19, R3, 0x20, R11, 0xfe, !PT ;  /* 0x0000002003137812 */ /* 0x000fc400078efe0b */
[----:B------:R-:W-:Y:S02]  /*0740*/  ISETP.GT.U32.AND P0, PT, R5, R18, PT ;  /* 0x000000120500720c */ /* 0x000fe40003f04070 */
[----:B------:R-:W-:Y:S01]  /*0750*/  SGXT R8, R8, 0x1 ;  /* 0x000000010808781a */ /* 0x000fe20000000200 */
[--C-:B------:R-:W-:Y:S01]  /*0760*/  @!P1 IMAD.IADD R20, R20, 0x1, -R5.reuse ;  /* 0x0000000114149824 */ /* 0x100fe200078e0a05 */
[----:B------:R-:W-:Y:S01]  /*0770*/  LOP3.LUT R26, R3, R11, RZ, 0xfc, !PT ;  /* 0x0000000b031a7212 */ /* 0x000fe200078efcff */
[--C-:B------:R-:W-:Y:S01]  /*0780*/  @!P2 IMAD.IADD R22, R22, 0x1, -R5.reuse ;  /* 0x000000011616a824 */ /* 0x100fe200078e0a05 */
[----:B------:R-:W-:Y:S01]  /*0790*/  LEA.HI R16, R8, R19, RZ, 0x6 ;  /* 0x0000001308107211 */ /* 0x000fe200078f30ff */
[----:B------:R-:W-:Y:S01]  /*07a0*/  @!P3 IMAD.IADD R24, R24, 0x1, -R5 ;  /* 0x000000011818b824 */ /* 0x000fe200078e0a05 */
[C---:B------:R-:W-:Y:S02]  /*07b0*/  ISETP.GT.U32.AND P1, PT, R5.reuse, R20, PT ;  /* 0x000000140500720c */ /* 0x040fe40003f24070 */
[----:B------:R-:W-:-:S02]  /*07c0*/  ISETP.GT.U32.AND P2, PT, R5, R22, PT ;  /* 0x000000160500720c */ /* 0x000fc40003f44070 */
[----:B------:R-:W-:Y:S01]  /*07d0*/  ISETP.GT.U32.AND P3, PT, R5, R24, PT ;  /* 0x000000180500720c */ /* 0x000fe20003f64070 */
[----:B------:R-:W-:Y:S01]  /*07e0*/  @!P0 IMAD.IADD R18, R18, 0x1, -R5 ;  /* 0x0000000112128824 */ /* 0x000fe200078e0a05 */
[----:B------:R-:W-:Y:S01]  /*07f0*/  LEA.HI R13, R8, R26, RZ, 0x6 ;  /* 0x0000001a080d7211 */ /* 0x000fe200078f30ff */
[C-C-:B------:R-:W-:Y:S01]  /*0800*/  IMAD R8, R11.reuse, 0x40, R17.reuse ;  /* 0x000000400b087824 */ /* 0x140fe200078e0211 */
[----:B------:R-:W-:Y:S01]  /*0810*/  LOP3.LUT R10, R11, 0x40, RZ, 0xfc, !PT ;  /* 0x000000400b0a7812 */ /* 0x000fe200078efcff */
[----:B------:R-:W-:Y:S01]  /*0820*/  IMAD R11, R12, 0x40, R17 ;  /* 0x000000400c0b7824 */ /* 0x000fe200078e0211 */
[----:B------:R-:W-:Y:S02]  /*0830*/  ISETP.GT.U32.AND P0, PT, R5, R18, PT ;  /* 0x000000120500720c */ /* 0x000fe40003f04070 */
[----:B------:R-:W-:Y:S01]  /*0840*/  LOP3.LUT R16, R16, 0x3fffc0, RZ, 0xc0, !PT ;  /* 0x003fffc010107812 */ /* 0x000fe200078ec0ff */
[--C-:B------:R-:W-:Y:S01]  /*0850*/  @!P1 IMAD.IADD R20, R20, 0x1, -R5.reuse ;  /* 0x0000000114149824 */ /* 0x100fe200078e0a05 */
[----:B------:R-:W-:Y:S01]  /*0860*/  LOP3.LUT R13, R13, 0x3fffc0, RZ, 0xc0, !PT ;  /* 0x003fffc00d0d7812 */ /* 0x000fe200078ec0ff */
[--C-:B------:R-:W-:Y:S01]  /*0870*/  @!P2 IMAD.IADD R22, R22, 0x1, -R5.reuse ;  /* 0x000000011616a824 */ /* 0x100fe200078e0a05 */
[----:B------:R-:W-:Y:S01]  /*0880*/  ISETP.GE.AND P1, PT, R6, RZ, PT ;  /* 0x000000ff0600720c */ /* 0x000fe20003f26270 */
[----:B------:R-:W-:Y:S01]  /*0890*/  @!P3 IMAD.IADD R24, R24, 0x1, -R5 ;  /* 0x000000011818b824 */ /* 0x000fe200078e0a05 */
[----:B------:R-:W-:Y:S01]  /*08a0*/  ISETP.GE.AND P2, PT, R4, RZ, PT ;  /* 0x000000ff0400720c */ /* 0x000fe20003f46270 */
[----:B------:R-:W-:Y:S01]  /*08b0*/  IMAD R10, R10, 0x40, R17 ;  /* 0x000000400a0a7824 */ /* 0x000fe200078e0211 */
[----:B------:R-:W-:Y:S01]  /*08c0*/  ISETP.GE.AND P3, PT, R0, RZ, PT ;  /* 0x000000ff0000720c */ /* 0x000fe20003f66270 */
[----:B------:R-:W-:Y:S01]  /*08d0*/  IMAD.IADD R28, R19, 0x1, -R16 ;  /* 0x00000001131c7824 */ /* 0x000fe200078e0a10 */
[----:B------:R-:W-:Y:S01]  /*08e0*/  LOP3.LUT R19, RZ, R7, RZ, 0x33, !PT ;  /* 0x00000007ff137212 */ /* 0x000fe200078e33ff */
[----:B------:R-:W-:Y:S01]  /*08f0*/  IMAD.IADD R26, R26, 0x1, -R13 ;  /* 0x000000011a1a7824 */ /* 0x000fe200078e0a0d */
[----:B------:R-:W2:Y:S01]  /*0900*/  LDC.64 R16, c[0x0][0x218] ;  /* 0x00008600ff107b82 */ /* 0x000ea20000000a00 */
[----:B------:R-:W-:Y:S01]  /*0910*/  @!P0 IMAD.IADD R18, R18, 0x1, -R5 ;  /* 0x0000000112128824 */ /* 0x000fe200078e0a05 */
[----:B------:R-:W-:Y:S01]  /*0920*/  ISETP.NE.AND P0, PT, R7, RZ, PT ;  /* 0x000000ff0700720c */ /* 0x000fe20003f05270 */
[----:B------:R-:W-:Y:S01]  /*0930*/  @!P4 IMAD.MOV R24, RZ, RZ, -R24 ;  /* 0x000000ffff18c224 */ /* 0x000fe200078e0a18 */
[----:B------:R-:W-:Y:S01]  /*0940*/  LOP3.LUT R5, R15, 0x38, RZ, 0xc0, !PT ;  /* 0x000000380f057812 */ /* 0x000fe200078ec0ff */
[----:B------:R-:W-:Y:S01]  /*0950*/  @!P1 IMAD.MOV R18, RZ, RZ, -R18 ;  /* 0x000000ffff129224 */ /* 0x000fe200078e0a12 */
[----:B------:R-:W-:Y:S01]  /*0960*/  LEA R35, R9, UR14, 0x1 ;  /* 0x0000000e09237c11 */ /* 0x000fe2000f8e08ff */
[----:B------:R-:W-:Y:S01]  /*0970*/  @!P2 IMAD.MOV R20, RZ, RZ, -R20 ;  /* 0x000000ffff14a224 */ /* 0x000fe200078e0a14 */
[----:B------:R-:W3:Y:S01]  /*0980*/  LDC.64 R12, c[0x0][0x220] ;  /* 0x00008800ff0c7b82 */ /* 0x000ee20000000a00 */
[----:B------:R-:W-:Y:S01]  /*0990*/  @!P3 IMAD.MOV R22, RZ, RZ, -R22 ;  /* 0x000000ffff16b224 */ /* 0x000fe200078e0a16 */
[C---:B------:R-:W-:Y:S01]  /*09a0*/  SEL R18, R19.reuse, R18, !P0 ;  /* 0x0000001213127207 */ /* 0x040fe20004000000 */
[--C-:B------:R-:W-:Y:S01]  /*09b0*/  IMAD R15, R26, 0xc00, R5.reuse ;  /* 0x00000c001a0f7824 */ /* 0x100fe200078e0205 */
[C---:B------:R-:W-:Y:S01]  /*09c0*/  SEL R20, R19.reuse, R20, !P0 ;  /* 0x0000001413147207 */ /* 0x040fe20004000000 */
[--C-:B------:R-:W-:Y:S01]  /*09d0*/  IMAD R31, R28, 0xc00, R5.reuse ;  /* 0x00000c001c1f7824 */ /* 0x100fe200078e0205 */
[C---:B------:R-:W-:Y:S01]  /*09e0*/  SEL R22, R19.reuse, R22, !P0 ;  /* 0x0000001613167207 */ /* 0x040fe20004000000 */
[--C-:B------:R-:W-:Y:S01]  /*09f0*/  IMAD R33, R18, 0xc00, R5.reuse ;  /* 0x00000c0012217824 */ /* 0x100fe200078e0205 */
[----:B------:R-:W-:Y:S01]  /*0a00*/  SEL R24, R19, R24, !P0 ;  /* 0x0000001813187207 */ /* 0x000fe20004000000 */
[--C-:B------:R-:W-:Y:S01]  /*0a10*/  IMAD R29, R20, 0xc00, R5.reuse ;  /* 0x00000c00141d7824 */ /* 0x100fe200078e0205 */
[----:B------:R-:W-:Y:S01]  /*0a20*/  LEA R37, R10, UR14, 0x1 ;  /* 0x0000000e0a257c11 */ /* 0x000fe2000f8e08ff */
[--C-:B------:R-:W-:Y:S01]  /*0a30*/  IMAD R27, R22, 0xc00, R5.reuse ;  /* 0x00000c00161b7824 */ /* 0x100fe200078e0205 */
[----:B------:R-:W-:Y:S01]  /*0a40*/  LEA R39, R11, UR14, 0x1 ;  /* 0x0000000e0b277c11 */ /* 0x000fe2000f8e08ff */
[----:B------:R-:W-:-:S02]  /*0a50*/  IMAD R25, R24, 0xc00, R5 ;  /* 0x00000c0018197824 */ /* 0x000fc400078e0205 */
[----:B--2---:R-:W-:-:S04]  /*0a60*/  IMAD.WIDE R32, R33, 0x2, R16 ;  /* 0x0000000221207825 */ /* 0x004fc800078e0210 */
[----:B------:R-:W-:-:S04]  /*0a70*/  IMAD.WIDE R28, R29, 0x2, R16 ;  /* 0x000000021d1c7825 */ /* 0x000fc800078e0210 */
[----:B------:R-:W-:-:S04]  /*0a80*/  IMAD.WIDE R26, R27, 0x2, R16 ;  /* 0x000000021b1a7825 */ /* 0x000fc800078e0210 */
[----:B------:R-:W-:-:S04]  /*0a90*/  IMAD.WIDE R24, R25, 0x2, R16 ;  /* 0x0000000219187825 */ /* 0x000fc800078e0210 */
[----:B---3--:R-:W-:Y:S01]  /*0aa0*/  IMAD.WIDE R16, R15, 0x2, R12 ;  /* 0x000000020f107825 */ /* 0x008fe200078e020c */
[----:B------:R-:W-:-:S03]  /*0ab0*/  LEA R15, R8, UR14, 0x1 ;  /* 0x0000000e080f7c11 */ /* 0x000fc6000f8e08ff */
[----:B------:R-:W-:Y:S01]  /*0ac0*/  IMAD.WIDE R30, R31, 0x2, R12 ;  /* 0x000000021f1e7825 */ /* 0x000fe200078e020c */
[----:B------:R-:W-:Y:S01]  /*0ad0*/  IADD3 R13, P0, R28, 0x200, RZ ;  /* 0x000002001c0d7810 */ /* 0x000fe20007f1e0ff */
[----:B------:R-:W-:Y:S01]  /*0ae0*/  @!PT LDS RZ, [RZ] ;  /* 0x00000000fffff984 */ /* 0x000fe20000000800 */
[----:B------:R-:W-:Y:S01]  /*0af0*/  @!PT LDS RZ, [RZ] ;  /* 0x00000000fffff984 */ /* 0x000fe20000000800 */
[----:B------:R-:W-:Y:S01]  /*0b00*/  @!PT LDS RZ, [RZ] ;  /* 0x00000000fffff984 */ /* 0x000fe20000000800 */
[----:B------:R-:W-:Y:S01]  /*0b10*/  LDGSTS.E.BYPASS.128 [R15], desc[UR18][R32.64] ;  /* 0x00000000200f7fae */ /* 0x000fe2000b901c52 */
[----:B------:R-:W-:-:S03]  /*0b20*/  IADD3 R12, P1, R32, 0x200, RZ ;  /* 0x00000200200c7810 */ /* 0x000fc60007f3e0ff */
[----:B------:R-:W-:Y:S01]  /*0b30*/  LDGSTS.E.BYPASS.128 [R35], desc[UR18][R28.64] ;  /* 0x000000001c237fae */ /* 0x000fe2000b901c52 */
[----:B------:R-:W-:Y:S01]  /*0b40*/  IMAD.X R20, RZ, RZ, R29, P0 ;  /* 0x000000ffff147224 */ /* 0x000fe200000e061d */
[----:B------:R-:W-:Y:S01]  /*0b50*/  IADD3 R21, P0, R24, 0x200, RZ ;  /* 0x0000020018157810 */ /* 0x000fe20007f1e0ff */
[----:B------:R-:W-:Y:S01]  /*0b60*/  IMAD.X R18, RZ, RZ, R33, P1 ;  /* 0x000000ffff127224 */ /* 0x000fe200008e0621 */
[----:B------:R-:W-:Y:S01]  /*0b70*/  LDGSTS.E.BYPASS.128 [R37], desc[UR18][R26.64] ;  /* 0x000000001a257fae */ /* 0x000fe2000b901c52 */
[----:B------:R-:W-:Y:S02]  /*0b80*/  IADD3 R19, P1, R26, 0x200, RZ ;  /* 0x000002001a137810 */ /* 0x000fe40007f3e0ff */
[----:B------:R-:W-:Y:S01]  /*0b90*/  IMAD.X R56, RZ, RZ, R25, P0 ;  /* 0x000000ffff387224 */ /* 0x000fe200000e0619 */
[----:B------:R-:W-:Y:S01]  /*0ba0*/  LDGSTS.E.BYPASS.128 [R39], desc[UR18][R24.64] ;  /* 0x0000000018277fae */ /* 0x000fe2000b901c52 */
[----:B------:R-:W-:Y:S01]  /*0bb0*/  IADD3 R57, P0, R30, 0x200, RZ ;  /* 0x000002001e397810 */ /* 0x000fe20007f1e0ff */
[----:B------:R-:W-:Y:S01]  /*0bc0*/  IMAD.X R22, RZ, RZ, R27, P1 ;  /* 0x000000ffff167224 */ /* 0x000fe200008e061b */
[----:B------:R-:W-:Y:S01]  /*0bd0*/  IADD3 R23, P1, R16, 0x200, RZ ;  /* 0x0000020010177810 */ /* 0x000fe20007f3e0ff */
[----:B------:R-:W0:Y:S02]  /*0be0*/  LDGDEPBAR ;  /* 0x00000000000079af */ /* 0x000e240000000000 */
[----:B------:R-:W-:-:S02]  /*0bf0*/  IMAD.X R59, RZ, RZ, R31, P0 ;  /* 0x000000ffff3b7224 */ /* 0x000fc400000e061f */
[----:B------:R-:W-:Y:S01]  /*0c00*/  LDGSTS.E.BYPASS.128 [R15+0x14000], desc[UR18][R16.64] ;  /* 0x14000000100f7fae */ /* 0x000fe2000b901c52 */
[----:B------:R-:W-:-:S03]  /*0c10*/  IMAD.X R58, RZ, RZ, R17, P1 ;  /* 0x000000ffff3a7224 */ /* 0x000fc600008e0611 */
[----:B------:R-:W-:Y:S04]  /*0c20*/  LDGSTS.E.BYPASS.128 [R35+0x14000], desc[UR18][R30.64] ;  /* 0x140000001e237fae */ /* 0x000fe8000b901c52 */
[----:B------:R-:W0:Y:S01]  /*0c30*/  LDGDEPBAR ;  /* 0x00000000000079af */ /* 0x000e220000000000 */
[----:B------:R-:W-:Y:S06]  /*0c40*/  BAR.SYNC.DEFER_BLOCKING 0x0 ;  /* 0x0000000000007b1d */ /* 0x000fec0000010000 */
[----:B------:R-:W-:Y:S01]  /*0c50*/  @!PT LDS RZ, [RZ] ;  /* 0x00000000fffff984 */ /* 0x000fe20000000800 */
[----:B------:R-:W-:Y:S01]  /*0c60*/  @!PT LDS RZ, [RZ] ;  /* 0x00000000fffff984 */ /* 0x000fe20000000800 */
[----:B------:R-:W-:Y:S01]  /*0c70*/  @!PT LDS RZ, [RZ] ;  /* 0x00000000fffff984 */ /* 0x000fe20000000800 */
[----:B------:R-:W-:Y:S04]  /*0c80*/  LDGSTS.E.BYPASS.128 [R15+0x4000], desc[UR18][R32.64+0x80] ;  /* 0x04000080200f7fae */ /* 0x000fe8000b901c52 */
[----:B------:R-:W-:Y:S04]  /*0c90*/  LDGSTS.E.BYPASS.128 [R35+0x4000], desc[UR18][R28.64+0x80] ;  /* 0x040000801c237fae */ /* 0x000fe8000b901c52 */
[----:B------:R-:W-:Y:S04]  /*0ca0*/  LDGSTS.E.BYPASS.128 [R37+0x4000], desc[UR18][R26.64+0x80] ;  /* 0x040000801a257fae */ /* 0x000fe8000b901c52 */
[----:B------:R-:W-:Y:S04]  /*0cb0*/  LDGSTS.E.BYPASS.128 [R39+0x4000], desc[UR18][R24.64+0x80] ;  /* 0x0400008018277fae */ /* 0x000fe8000b901c52 */
[----:B------:R-:W0:Y:S04]  /*0cc0*/  LDGDEPBAR ;  /* 0x00000000000079af */ /* 0x000e280000000000 */
[----:B------:R-:W-:Y:S04]  /*0cd0*/  LDGSTS.E.BYPASS.128 [R15+0x16000], desc[UR18][R16.64+0x80] ;  /* 0x16000080100f7fae */ /* 0x000fe8000b901c52 */
        /* <DEDUP_REMOVED lines=18> */
[----:B------:R2:W-:Y:S04]  /*0e00*/  LDGSTS.E.BYPASS.128 [R15+0xc000], desc[UR18][R32.64+0x180] ;  /* 0x0c000180200f7fae */ /* 0x0005e8000b901c52 */
[----:B------:R3:W-:Y:S04]  /*0e10*/  LDGSTS.E.BYPASS.128 [R35+0xc000], desc[UR18][R28.64+0x180] ;  /* 0x0c0001801c237fae */ /* 0x0007e8000b901c52 */
[----:B------:R4:W-:Y:S04]  /*0e20*/  LDGSTS.E.BYPASS.128 [R37+0xc000], desc[UR18][R26.64+0x180] ;  /* 0x0c0001801a257fae */ /* 0x0009e8000b901c52 */
[----:B------:R5:W-:Y:S01]  /*0e30*/  LDGSTS.E.BYPASS.128 [R39+0xc000], desc[UR18][R24.64+0x180] ;  /* 0x0c00018018277fae */ /* 0x000be2000b901c52 */
[----:B--2---:R-:W-:-:S03]  /*0e40*/  CS2R R32, SRZ ;  /* 0x0000000000207805 */ /* 0x004fc6000001ff00 */
[----:B------:R-:W0:Y:S01]  /*0e50*/  LDGDEPBAR ;  /* 0x00000000000079af */ /* 0x000e220000000000 */
[----:B---3--:R-:W-:-:S03]  /*0e60*/  CS2R R28, SRZ ;  /* 0x00000000001c7805 */ /* 0x008fc6000001ff00 */
[----:B------:R-:W-:Y:S01]  /*0e70*/  LDGSTS.E.BYPASS.128 [R15+0x1a000], desc[UR18][R16.64+0x180] ;  /* 0x1a000180100f7fae */ /* 0x000fe2000b901c52 */
[----:B----4-:R-:W-:Y:S02]  /*0e80*/  CS2R R26, SRZ ;  /* 0x00000000001a7805 */ /* 0x010fe4000001ff00 */
[----:B------:R-:W-:Y:S01]  /*0e90*/  CS2R R36, SRZ ;  /* 0x0000000000247805 */ /* 0x000fe2000001ff00 */
[----:B------:R2:W-:Y:S01]  /*0ea0*/  LDGSTS.E.BYPASS.128 [R35+0x1a000], desc[UR18][R30.64+0x180] ;  /* 0x1a0001801e237fae */ /* 0x0005e2000b901c52 */
[----:B-----5:R-:W-:Y:S02]  /*0eb0*/  CS2R R24, SRZ ;  /* 0x0000000000187805 */ /* 0x020fe4000001ff00 */
[----:B------:R-:W-:Y:S01]  /*0ec0*/  CS2R R38, SRZ ;  /* 0x0000000000267805 */ /* 0x000fe2000001ff00 */
[----:B------:R-:W0:Y:S01]  /*0ed0*/  LDGDEPBAR ;  /* 0x00000000000079af */ /* 0x000e220000000000 */
[----:B-12---:R-:W-:Y:S02]  /*0ee0*/  CS2R R30, SRZ ;  /* 0x00000000001e7805 */ /* 0x006fe4000001ff00 */
[----:B------:R-:W-:-:S07]  /*0ef0*/  CS2R R34, SRZ ;  /* 0x0000000000227805 */ /* 0x000fce000001ff00 */
.L_x_0:
[----:B------:R-:W1:Y:S01]  /*0f00*/  SHFL.IDX PT, R14, R60, RZ, 0x1f ;  /* 0x00001fff3c0e7589 */ /* 0x000e6200000e0000 */
[----:B------:R-:W-:Y:S01]  /*0f10*/  UIADD3 UR6, UR6, 0x1, URZ ;  /* 0x0000000106067890 */ /* 0x000fe2000fffe03f */
[----:B------:R-:W-:-:S04]  /*0f20*/  DEPBAR.LE SB0, 0x6 ;  /* 0x000081800000791a */ /* 0x000fc80000000000 */
[----:B------:R-:W-:Y:S01]  /*0f30*/  UISETP.GE.AND UP0, UPT, UR6, 0x5, UPT ;  /* 0x000000050600788c */ /* 0x000fe2000bf06270 */
[----:B------:R-:W-:Y:S01]  /*0f40*/  BAR.SYNC.DEFER_BLOCKING 0x0 ;  /* 0x0000000000007b1d */ /* 0x000fe20000010000 */
[----:B------:R-:W-:Y:S01]  /*0f50*/  UIADD3 UR15, UR15, 0x1, URZ ;  /* 0x000000010f0f7890 */ /* 0x000fe2000fffe03f */
[----:B------:R-:W-:Y:S01]  /*0f60*/  VIADD R61, R61, 0x40 ;  /* 0x000000403d3d7836 */ /* 0x000fe20000000000 */
[----:B------:R-:W-:-:S03]  /*0f70*/  USEL UR16, UR6, URZ, !UP0 ;  /* 0x0000003f06107287 */ /* 0x000fc6000c000000 */
[----:B------:R-:W-:Y:S01]  /*0f80*/  UMOV UR11, 0x40000040 ;  /* 0x40000040000b7882 */ /* 0x000fe20000000000 */
[----:B------:R-:W-:Y:S01]  /*0f90*/  ULEA UR6, UR16, UR14, 0xe ;  /* 0x0000000e10067291 */ /* 0x000fe2000f8e703f */
[----:B------:R-:W-:-:S03]  /*0fa0*/  ISETP.GE.U32.AND P0, PT, R61, 0xb00, PT ;  /* 0x00000b003d00780c */ /* 0x000fc60003f06070 */
[----:B------:R-:W-:Y:S02]  /*0fb0*/  USHF.R.U32.HI UR8, URZ, 0x4, UR6 ;  /* 0x000000043f087899 */ /* 0x000fe40008011606 */
[----:B------:R-:W-:Y:S02]  /*0fc0*/  ULEA UR6, UR16, UR17, 0xd ;  /* 0x0000001110067291 */ /* 0x000fe4000f8e683f */
[----:B------:R-:W-:Y:S01]  /*0fd0*/  ULOP3.LUT UR8, UR8, 0x3fff, URZ, 0xc0, !UPT ;  /* 0x00003fff08087892 */ /* 0x000fe2000f8ec03f */
[----:B-1----:R-:W-:Y:S01]  /*0fe0*/  R2UR UR7, R14 ;  /* 0x000000000e0772ca */ /* 0x002fe200000e0000 */
[----:B------:R-:W-:Y:S01]  /*0ff0*/  USHF.R.U32.HI UR6, URZ, 0x4, UR6 ;  /* 0x000000043f067899 */ /* 0x000fe20008011606 */
[----:B------:R-:W-:-:S03]  /*1000*/  IADD3 R14, P1, R12, UR4, RZ ;  /* 0x000000040c0e7c10 */ /* 0x000fc6000ff3e0ff */
[----:B------:R-:W-:Y:S01]  /*1010*/  ULOP3.LUT UR6, UR6, 0x3fff, URZ, 0xc0, !UPT ;  /* 0x00003fff06067892 */ /* 0x000fe2000f8ec03f */
[----:B------:R-:W-:Y:S01]  /*1020*/  IADD3.X R15, R18, UR5, RZ, P1, !PT ;  /* 0x00000005120f7c10 */ /* 0x000fe20008ffe4ff */
[----:B------:R-:W-:Y:S01]  /*1030*/  WARPGROUP.ARRIVE ;  /* 0x00000000000079c5 */ /* 0x000fe20000000000 */
[----:B------:R-:W-:Y:S01]  /*1040*/  IADD3 R16, P1, R13, UR4, RZ ;  /* 0x000000040d107c10 */ /* 0x000fe2000ff3e0ff */
[----:B------:R-:W-:-:S04]  /*1050*/  ULOP3.LUT UR10, UR6, 0x2000000, URZ, 0xfc, !UPT ;  /* 0x02000000060a7892 */ /* 0x000fc8000f8efc3f */
[----:B------:R-:W-:-:S04]  /*1060*/  USHF.L.U32 UR7, UR7, 0x7, URZ ;  /* 0x0000000707077899 */ /* 0x000fc8000800063f */
[----:B------:R-:W-:-:S04]  /*1070*/  ULOP3.LUT UR7, UR7, 0x380, URZ, 0xc0, !UPT ;  /* 0x0000038007077892 */ /* 0x000fc8000f8ec03f */
[----:B------:R-:W-:-:S03]  /*1080*/  UIADD3 UR12, UP0, UR7, UR8, URZ ;  /* 0x00000008070c7290 */ /* 0x000fc6000ff1e03f */
[----:B------:R-:W-:Y:S01]  /*1090*/  UMOV UR7, URZ ;  /* 0x0000003f00077c82 */ /* 0x000fe20008000000 */
[----:B------:R-:W-:Y:S02]  /*10a0*/  UIADD3.X UR13, URZ, URZ, URZ, UP0, !UPT ;  /* 0x0000003f3f0d7290 */ /* 0x000fe400087fe43f */
[----:B------:R-:W-:Y:S02]  /*10b0*/  ULOP3.LUT UR8, UR12, 0x4000000, URZ, 0xfc, !UPT ;  /* 0x040000000c087892 */ /* 0x000fe4000f8efc3f */
[----:B------:R-:W-:Y:S02]  /*10c0*/  ULOP3.LUT UR9, UR13, 0x40000040, URZ, 0xfc, !UPT ;  /* 0x400000400d097892 */ /* 0x000fe4000f8efc3f */
[----:B------:R-:W-:-:S04]  /*10d0*/  UISETP.GE.AND UP0, UPT, UR15, 0x5, UPT ;  /* 0x000000050f00788c */ /* 0x000fc8000bf06270 */
[----:B------:R-:W-:-:S03]  /*10e0*/  USEL UR15, UR15, URZ, !UP0 ;  /* 0x0000003f0f0f7287 */ /* 0x000fc6000c000000 */
[----:B------:R-:W-:Y:S01]  /*10f0*/  HGMMA.64x64x16.F32.BF16 R24, gdesc[UR8], R24 ;  /* 0x00e00000081879f0 */ /* 0x000fe20008701818 */
[----:B------:R-:W-:Y:S01]  /*1100*/  UMOV UR8, 0x4000002 ;  /* 0x0400000200087882 */ /* 0x000fe20000000000 */
[----:B------:R-:W-:Y:S01]  /*1110*/  UMOV UR9, 0x40000040 ;  /* 0x4000004000097882 */ /* 0x000fe20000000000 */
[----:B------:R-:W-:Y:S01]  /*1120*/  UMOV UR10, 0x2000002 ;  /* 0x02000002000a7882 */ /* 0x000fe20000000000 */
[----:B------:R-:W-:Y:S01]  /*1130*/  UMOV UR11, 0x40000040 ;  /* 0x40000040000b7882 */ /* 0x000fe20000000000 */
[----:B------:R-:W-:Y:S02]  /*1140*/  UIADD3.64 UR8, UR12, UR8, URZ ;  /* 0x000000080c087297 */ /* 0x000fe4000fffe03f */
[----:B------:R-:W-:-:S09]  /*1150*/  UIADD3.64 UR10, UR6, UR10, URZ ;  /* 0x0000000a060a7297 */ /* 0x000fd2000fffe03f */
        /* <DEDUP_REMOVED lines=13> */
[----:B------:R-:W-:Y:S02]  /*1230*/  UIADD3.64 UR10, UR6, UR10, URZ ;  /* 0x0000000a060a7297 */ /* 0x000fe4000fffe03f */
[----:B------:R-:W-:-:S06]  /*1240*/  ULEA UR6, UR15, UR14, 0xe ;  /* 0x0000000e0f067291 */ /* 0x000fcc000f8e703f */
[----:B------:R-:W-:Y:S01]  /*1250*/  LEA R17, R8, UR6, 0x1 ;  /* 0x0000000608117c11 */ /* 0x000fe2000f8e08ff */
[----:B------:R-:W-:Y:S03]  /*1260*/  HGMMA.64x64x16.F32.BF16 R24, gdesc[UR8], R24, gsb0 ;  /* 0x00e00000081879f0 */ /* 0x000fe60008001818 */
[----:B------:R-:W-:Y:S02]  /*1270*/  WARPGROUP.DEPBAR.LE gsb0, 0x1 ;  /* 0x00008000000079c5 */ /* 0x000fe40000010100 */
[----:B------:R-:W-:Y:S06]  /*1280*/  BAR.SYNC.DEFER_BLOCKING 0x0 ;  /* 0x0000000000007b1d */ /* 0x000fec0000010000 */
[----:B------:R-:W-:Y:S01]  /*1290*/  @!PT LDS RZ, [RZ] ;  /* 0x00000000fffff984 */ /* 0x000fe20000000800 */
[----:B------:R-:W-:Y:S01]  /*12a0*/  @!PT LDS RZ, [RZ] ;  /* 0x00000000fffff984 */ /* 0x000fe20000000800 */
[----:B------:R-:W-:Y:S01]  /*12b0*/  @!PT LDS RZ, [RZ] ;  /* 0x00000000fffff984 */ /* 0x000fe20000000800 */
[----:B------:R1:W-:Y:S02]  /*12c0*/  LDGSTS.E.BYPASS.128 [R17], desc[UR18][R14.64], !P0 ;  /* 0x000000000e117fae */ /* 0x0003e4000c101c52 */
[----:B-1----:R-:W-:-:S02]  /*12d0*/  IADD3.X R17, R20, UR5, RZ, P1, !PT ;  /* 0x0000000514117c10 */ /* 0x002fc40008ffe4ff */
[----:B------:R-:W-:Y:S02]  /*12e0*/  LEA R15, R9, UR6, 0x1 ;  /* 0x00000006090f7c11 */ /* 0x000fe4000f8e08ff */
[----:B------:R-:W-:-:S03]  /*12f0*/  LEA R14, R10, UR6, 0x1 ;  /* 0x000000060a0e7c11 */ /* 0x000fc6000f8e08ff */
[----:B------:R1:W-:Y:S02]  /*1300*/  LDGSTS.E.BYPASS.128 [R15], desc[UR18][R16.64], !P0 ;  /* 0x00000000100f7fae */ /* 0x0003e4000c101c52 */
[----:B-1----:R-:W-:-:S04]  /*1310*/  IADD3 R16, P1, R19, UR4, RZ ;  /* 0x0000000413107c10 */ /* 0x002fc8000ff3e0ff */
[----:B------:R-:W-:-:S05]  /*1320*/  IADD3.X R17, R22, UR5, RZ, P1, !PT ;  /* 0x0000000516117c10 */ /* 0x000fca0008ffe4ff */
[----:B------:R1:W-:Y:S02]  /*1330*/  LDGSTS.E.BYPASS.128 [R14], desc[UR18][R16.64], !P0 ;  /* 0x00000000100e7fae */ /* 0x0003e4000c101c52 */
[----:B-1----:R-:W-:Y:S02]  /*1340*/  IADD3 R14, P1, R21, UR4, RZ ;  /* 0x00000004150e7c10 */ /* 0x002fe4000ff3e0ff */
[----:B------:R-:W-:Y:S01]  /*1350*/  LEA R17, R11, UR6, 0x1 ;  /* 0x000000060b117c11 */ /* 0x000fe2000f8e08ff */
[----:B------:R-:W-:Y:S01]  /*1360*/  ULEA UR6, UR15, UR17, 0xd ;  /* 0x000000110f067291 */ /* 0x000fe2000f8e683f */
[----:B------:R-:W-:-:S05]  /*1370*/  IADD3.X R15, R56, UR5, RZ, P1, !PT ;  /* 0x00000005380f7c10 */ /* 0x000fca0008ffe4ff */
[----:B------:R1:W-:Y:S01]  /*1380*/  LDGSTS.E.BYPASS.128 [R17], desc[UR18][R14.64], !P0 ;  /* 0x000000000e117fae */ /* 0x0003e2000c101c52 */
[----:B------:R-:W-:-:S03]  /*1390*/  LEA R16, R8, UR6, 0x1 ;  /* 0x0000000608107c11 */ /* 0x000fc6000f8e08ff */
[----:B------:R-:W0:Y:S01]  /*13a0*/  LDGDEPBAR ;  /* 0x00000000000079af */ /* 0x000e220000000000 */
[----:B-1----:R-:W-:-:S04]  /*13b0*/  IADD3 R14, P1, R23, UR4, RZ ;  /* 0x00000004170e7c10 */ /* 0x002fc8000ff3e0ff */
[----:B------:R-:W-:-:S05]  /*13c0*/  IADD3.X R15, R58, UR5, RZ, P1, !PT ;  /* 0x000000053a0f7c10 */ /* 0x000fca0008ffe4ff */
[----:B------:R1:W-:Y:S02]  /*13d0*/  LDGSTS.E.BYPASS.128 [R16], desc[UR18][R14.64], !P0 ;  /* 0x000000000e107fae */ /* 0x0003e4000c101c52 */
[----:B-1----:R-:W-:Y:S01]  /*13e0*/  IADD3 R16, P1, R57, UR4, RZ ;  /* 0x0000000439107c10 */ /* 0x002fe2000ff3e0ff */
[----:B------:R-:W-:Y:S01]  /*13f0*/  UIADD3 UR4, UP0, UR4, 0x80, URZ ;  /* 0x0000008004047890 */ /* 0x000fe2000ff1e03f */
[----:B------:R-:W-:Y:S01]  /*1400*/  LEA R15, R9, UR6, 0x1 ;  /* 0x00000006090f7c11 */ /* 0x000fe2000f8e08ff */
[----:B------:R-:W-:Y:S01]  /*1410*/  UMOV UR6, UR16 ;  /* 0x0000001000067c82 */ /* 0x000fe20008000000 */
[----:B------:R-:W-:Y:S01]  /*1420*/  IADD3.X R17, R59, UR5, RZ, P1, !PT ;  /* 0x000000053b117c10 */ /* 0x000fe20008ffe4ff */
[----:B------:R-:W-:-:S04]  /*1430*/  UIADD3.X UR5, URZ, UR5, URZ, UP0, !UPT ;  /* 0x000000053f057290 */ /* 0x000fc800087fe43f */
[----:B------:R1:W-:Y:S01]  /*1440*/  LDGSTS.E.BYPASS.128 [R15], desc[UR18][R16.64], !P0 ;  /* 0x00000000100f7fae */ /* 0x0003e2000c101c52 */
[----:B------:R-:W-:-:S03]  /*1450*/  ISETP.GE.U32.AND P0, PT, R61, 0xbc0, PT ;  /* 0x00000bc03d00780c */ /* 0x000fc60003f06070 */
[----:B------:R-:W0:Y:S10]  /*1460*/  LDGDEPBAR ;  /* 0x00000000000079af */ /* 0x000e340000000000 */
[----:B-1----:R-:W-:Y:S05]  /*1470*/  @!P0 BRA `(.L_x_0) ;  /* 0xfffffff800a08947 */ /* 0x002fea000383ffff */
[----:B------:R-:W1:Y:S01]  /*1480*/  S2R R17, SR_TID.X ;  /* 0x0000000000117919 */ /* 0x000e620000002100 */
[----:B------:R-:W-:Y:S02]  /*1490*/  WARPGROUP.DEPBAR.LE gsb0, 0x0 ;  /* 0x00008000000079c5 */ /* 0x000fe40000010000 */
[----:B------:R-:W-:-:S04]  /*14a0*/  DEPBAR.LE SB0, 0x0 ;  /* 0x000080000000791a */ /* 0x000fc80000000000 */
[----:B------:R-:W2:Y:S01]  /*14b0*/  LDC.64 R12, c[0x0][0x210] ;  /* 0x00008400ff0c7b82 */ /* 0x000ea20000000a00 */
[----:B------:R-:W-:Y:S02]  /*14c0*/  CS2R R20, SRZ ;  /* 0x0000000000147805 */ /* 0x000fe4000001ff00 */
[----:B------:R-:W-:-:S05]  /*14d0*/  CS2R R22, SRZ ;  /* 0x0000000000167805 */ /* 0x000fca000001ff00 */
[----:B------:R-:W3:Y:S01]  /*14e0*/  LDC.64 R60, c[0x0][0x228] ;  /* 0x00008a00ff3c7b82 */ /* 0x000ee20000000a00 */
[--C-:B-1----:R-:W-:Y:S01]  /*14f0*/  SHF.R.U32.HI R16, RZ, 0x5, R17.reuse ;  /* 0x00000005ff107819 */ /* 0x102fe20000011611 */
[C---:B------:R-:W-:Y:S01]  /*1500*/  IMAD.SHL.U32 R9, R17.reuse, 0x2, RZ ;  /* 0x0000000211097824 */ /* 0x040fe200078e00ff */
[----:B------:R-:W-:Y:S01]  /*1510*/  SHF.R.U32.HI R8, RZ, 0x2, R17 ;  /* 0x00000002ff087819 */ /* 0x000fe20000011611 */
[----:B------:R-:W-:Y:S01]  /*1520*/  IMAD.SHL.U32 R10, R17, 0x8, RZ ;  /* 0x00000008110a7824 */ /* 0x000fe200078e00ff */
[----:B------:R-:W-:Y:S02]  /*1530*/  LOP3.LUT R16, R16, 0x7, RZ, 0xc0, !PT ;  /* 0x0000000710107812 */ /* 0x000fe400078ec0ff */
[----:B------:R-:W-:Y:S02]  /*1540*/  SGXT.U32 R8, R8, 0x3 ;  /* 0x000000030808781a */ /* 0x000fe40000000000 */
[----:B------:R-:W-:Y:S01]  /*1550*/  LOP3.LUT R9, R9, 0x6, RZ, 0xc0, !PT ;  /* 0x0000000609097812 */ /* 0x000fe200078ec0ff */
[----:B------:R-:W-:Y:S01]  /*1560*/  IMAD.SHL.U32 R11, R16, 0x10, RZ ;  /* 0x00000010100b7824 */ /* 0x000fe200078e00ff */
[----:B------:R-:W-:-:S04]  /*1570*/  LOP3.LUT R3, R3, 0x38, R10, 0xf8, !PT ;  /* 0x0000003803037812 */ /* 0x000fc800078ef80a */
[----:B------:R-:W-:Y:S02]  /*1580*/  LOP3.LUT R8, R11, R8, RZ, 0xfc, !PT ;  /* 0x000000080b087212 */ /* 0x000fe400078efcff */
[----:B------:R-:W-:Y:S01]  /*1590*/  CS2R R10, SRZ ;  /* 0x00000000000a7805 */ /* 0x000fe2000001ff00 */
[----:B------:R-:W-:Y:S01]  /*15a0*/  BAR.SYNC.DEFER_BLOCKING 0x0 ;  /* 0x0000000000007b1d */ /* 0x000fe20000010000 */
[----:B------:R-:W-:Y:S01]  /*15b0*/  ISETP.GE.AND P0, PT, R3, 0x40, PT ;  /* 0x000000400300780c */ /* 0x000fe20003f06270 */
[----:B------:R-:W-:-:S03]  /*15c0*/  IMAD R8, R8, 0x48, R9 ;  /* 0x0000004808087824 */ /* 0x000fc600078e0209 */
[----:B------:R-:W-:Y:S02]  /*15d0*/  ISETP.LT.AND P1, PT, R6, R7, !P0 ;  /* 0x000000070600720c */ /* 0x000fe40004721270 */
[----:B------:R-:W-:Y:S02]  /*15e0*/  LEA R14, R8, UR14, 0x2 ;  /* 0x0000000e080e7c11 */ /* 0x000fe4000f8e10ff */
[----:B------:R-:W-:-:S03]  /*15f0*/  CS2R R8, SRZ ;  /* 0x0000000000087805 */ /* 0x000fc6000001ff00 */
[----:B------:R-:W-:Y:S04]  /*1600*/  STS.64 [R14], R24 ;  /* 0x000000180e007388 */ /* 0x000fe80000000a00 */
[----:B------:R-:W-:Y:S04]  /*1610*/  STS.64 [R14+0x900], R26 ;  /* 0x0009001a0e007388 */ /* 0x000fe80000000a00 */
[----:B------:R-:W-:Y:S04]  /*1620*/  STS.64 [R14+0x20], R28 ;  /* 0x0000201c0e007388 */ /* 0x000fe80000000a00 */
[----:B------:R-:W-:Y:S04]  /*1630*/  STS.64 [R14+0x920], R30 ;  /* 0x0009201e0e007388 */ /* 0x000fe80000000a00 */
[----:B------:R2:W-:Y:S04]  /*1640*/  STS.64 [R14+0x40], R32 ;  /* 0x000040200e007388 */ /* 0x0005e80000000a00 */
[----:B------:R-:W-:Y:S04]  /*1650*/  STS.64 [R14+0x940], R34 ;  /* 0x000940220e007388 */ /* 0x000fe80000000a00 */
[----:B------:R-:W-:Y:S04]  /*1660*/  STS.64 [R14+0x60], R36 ;  /* 0x000060240e007388 */ /* 0x000fe80000000a00 */
[----:B------:R-:W-:Y:S01]  /*1670*/  STS.64 [R14+0x960], R38 ;  /* 0x000960260e007388 */ /* 0x000fe20000000a00 */
[----:B--2---:R-:W-:-:S03]  /*1680*/  IMAD.WIDE R32, R3, 0x2, R12 ;  /* 0x0000000203207825 */ /* 0x004fc600078e020c */
[----:B------:R-:W-:Y:S04]  /*1690*/  STS.64 [R14+0x80], R40 ;  /* 0x000080280e007388 */ /* 0x000fe80000000a00 */
[----:B------:R-:W-:Y:S04]  /*16a0*/  STS.64 [R14+0x980], R42 ;  /* 0x0009802a0e007388 */ /* 0x000fe80000000a00 */
[----:B------:R-:W-:Y:S04]  /*16b0*/  STS.64 [R14+0xa0], R44 ;  /* 0x0000a02c0e007388 */ /* 0x000fe80000000a00 */
[----:B------:R-:W-:Y:S04]  /*16c0*/  STS.64 [R14+0x9a0], R46 ;  /* 0x0009a02e0e007388 */ /* 0x000fe80000000a00 */
[----:B------:R-:W-:Y:S04]  /*16d0*/  STS.64 [R14+0xc0], R48 ;  /* 0x0000c0300e007388 */ /* 0x000fe80000000a00 */
[----:B------:R-:W-:Y:S04]  /*16e0*/  STS.64 [R14+0x9c0], R50 ;  /* 0x0009c0320e007388 */ /* 0x000fe80000000a00 */
[----:B------:R-:W-:Y:S04]  /*16f0*/  STS.64 [R14+0xe0], R52 ;  /* 0x0000e0340e007388 */ /* 0x000fe80000000a00 */
[----:B------:R1:W-:Y:S01]  /*1700*/  STS.64 [R14+0x9e0], R54 ;  /* 0x0009e0360e007388 */ /* 0x0003e20000000a00 */
[----:B------:R-:W-:Y:S01]  /*1710*/  BAR.SYNC.DEFER_BLOCKING 0x0 ;  /* 0x0000000000007b1d */ /* 0x000fe20000010000 */
[----:B------:R-:W-:-:S02]  /*1720*/  ISETP.LT.AND P2, PT, R4, R7, !P0 ;  /* 0x000000070400720c */ /* 0x000fc40004741270 */
[-C--:B------:R-:W-:Y:S02]  /*1730*/  ISETP.LT.AND P3, PT, R0, R7.reuse, !P0 ;  /* 0x000000070000720c */ /* 0x080fe40004761270 */
[----:B------:R-:W-:Y:S02]  /*1740*/  CS2R R24, SRZ ;  /* 0x0000000000187805 */ /* 0x000fe4000001ff00 */
[----:B------:R-:W-:Y:S01]  /*1750*/  CS2R R26, SRZ ;  /* 0x00000000001a7805 */ /* 0x000fe2000001ff00 */
[----:B------:R-:W2:Y:S06]  /*1760*/  @P1 LDG.E.EL.128 R8, desc[UR18][R32.64] ;  /* 0x0000001220081981 */ /* 0x000eac000c2e1d00 */
[----:B------:R-:W4:Y:S04]  /*1770*/  @P2 LDG.E.EL.128 R24, desc[UR18][R32.64] ;  /* 0x0000001220182981 */ /* 0x000f28000c2e1d00 */
[----:B------:R-:W5:Y:S01]  /*1780*/  @P3 LDG.E.EL.128 R20, desc[UR18][R32.64] ;  /* 0x0000001220143981 */ /* 0x000f62000c2e1d00 */
[----:B------:R-:W-:-:S02]  /*1790*/  ISETP.LT.AND P0, PT, R2, R7, !P0 ;  /* 0x000000070200720c */ /* 0x000fc40004701270 */
[----:B------:R-:W-:Y:S02]  /*17a0*/  CS2R R12, SRZ ;  /* 0x00000000000c7805 */ /* 0x000fe4000001ff00 */
[----:B-1----:R-:W-:-:S09]  /*17b0*/  CS2R R14, SRZ ;  /* 0x00000000000e7805 */ /* 0x002fd2000001ff00 */
[----:B------:R1:W3:Y:S01]  /*17c0*/  @P0 LDG.E.EL.128 R12, desc[UR18][R32.64] ;  /* 0x00000012200c0981 */ /* 0x0002e2000c2e1d00 */
[----:B------:R-:W-:Y:S01]  /*17d0*/  SHF.R.U32.HI R7, RZ, 0x3, R17 ;  /* 0x00000003ff077819 */ /* 0x000fe20000011611 */
[----:B------:R-:W-:Y:S02]  /*17e0*/  IMAD.SHL.U32 R16, R16, 0x4, RZ ;  /* 0x0000000410107824 */ /* 0x000fe400078e00ff */
[--C-:B------:R-:W-:Y:S01]  /*17f0*/  IMAD R6, R6, 0x40, R3.reuse ;  /* 0x0000004006067824 */ /* 0x100fe200078e0203 */
[----:B------:R-:W-:Y:S01]  /*1800*/  SGXT.U32 R7, R7, 0x2 ;  /* 0x000000020707781a */ /* 0x000fe20000000000 */
[--C-:B------:R-:W-:Y:S02]  /*1810*/  IMAD R4, R4, 0x40, R3.reuse ;  /* 0x0000004004047824 */ /* 0x100fe400078e0203 */
[--C-:B------:R-:W-:Y:S01]  /*1820*/  IMAD R0, R0, 0x40, R3.reuse ;  /* 0x0000004000007824 */ /* 0x100fe200078e0203 */
[----:B------:R-:W-:Y:S01]  /*1830*/  LOP3.LUT R16, R16, R7, RZ, 0xfc, !PT ;  /* 0x0000000710107212 */ /* 0x000fe200078efcff */
[----:B------:R-:W-:-:S04]  /*1840*/  IMAD R2, R2, 0x40, R3 ;  /* 0x0000004002027824 */ /* 0x000fc800078e0203 */
[----:B------:R-:W-:-:S05]  /*1850*/  IMAD R5, R16, 0x48, R5 ;  /* 0x0000004810057824 */ /* 0x000fca00078e0205 */
[----:B------:R-:W-:-:S05]  /*1860*/  LEA R5, R5, UR14, 0x2 ;  /* 0x0000000e05057c11 */ /* 0x000fca000f8e10ff */
[----:B------:R-:W-:Y:S04]  /*1870*/  LDS.128 R28, [R5+0x10] ;  /* 0x00001000051c7984 */ /* 0x000fe80000000c00 */
[----:B------:R-:W2:Y:S04]  /*1880*/  LDS.128 R16, [R5] ;  /* 0x0000000005107984 */ /* 0x000ea80000000c00 */
[----:B------:R-:W2:Y:S04]  /*1890*/  LDS.128 R36, [R5+0x2400] ;  /* 0x0024000005247984 */ /* 0x000ea80000000c00 */
[----:B-1----:R-:W1:Y:S01]  /*18a0*/  LDS.128 R32, [R5+0x2410] ;  /* 0x0024100005207984 */ /* 0x002e620000000c00 */
[C---:B--2---:R-:W-:Y:S01]  /*18b0*/  PRMT R3, R8.reuse, 0x7632, R3 ;  /* 0x0000763208037816 */ /* 0x044fe20000000003 */
[----:B------:R-:W-:Y:S01]  /*18c0*/  IMAD.U32 R41, R8, 0x10000, RZ ;  /* 0x0001000008297824 */ /* 0x000fe200078e00ff */
[C---:B------:R-:W-:Y:S01]  /*18d0*/  PRMT R8, R10.reuse, 0x7632, R8 ;  /* 0x000076320a087816 */ /* 0x040fe20000000008 */
[C---:B------:R-:W-:Y:S01]  /*18e0*/  IMAD.U32 R43, R9.reuse, 0x10000, RZ ;  /* 0x00010000092b7824 */ /* 0x040fe200078e00ff */
[----:B------:R-:W-:Y:S01]  /*18f0*/  PRMT R7, R9, 0x7632, R7 ;  /* 0x0000763209077816 */ /* 0x000fe20000000007 */
[----:B------:R-:W-:Y:S01]  /*1900*/  IMAD.U32 R45, R10, 0x10000, RZ ;  /* 0x000100000a2d7824 */ /* 0x000fe200078e00ff */
[----:B------:R-:W-:Y:S01]  /*1910*/  PRMT R9, R11, 0x7632, R9 ;  /* 0x000076320b097816 */ /* 0x000fe20000000009 */
[----:B------:R-:W-:-:S02]  /*1920*/  IMAD.U32 R8, R8, 0x10000, RZ ;  /* 0x0001000008087824 */ /* 0x000fc400078e00ff */
[----:B------:R-:W-:Y:S01]  /*1930*/  FADD R16, R16, R41 ;  /* 0x0000002910107221 */ /* 0x000fe20000000000 */
[----:B------:R-:W-:Y:S02]  /*1940*/  IMAD.U32 R10, R3, 0x10000, RZ ;  /* 0x00010000030a7824 */ /* 0x000fe400078e00ff */
[----:B------:R-:W-:Y:S01]  /*1950*/  FADD R18, R18, R43 ;  /* 0x0000002b12127221 */ /* 0x000fe20000000000 */
[--C-:B------:R-:W-:Y:S01]  /*1960*/  FADD R29, R29, R8.reuse ;  /* 0x000000081d1d7221 */ /* 0x100fe20000000000 */
[----:B------:R-:W-:Y:S01]  /*1970*/  IMAD.U32 R11, R11, 0x10000, RZ ;  /* 0x000100000b0b7824 */ /* 0x000fe200078e00ff */
[----:B----4-:R-:W-:Y:S01]  /*1980*/  PRMT R8, R24, 0x7632, R8 ;  /* 0x0000763218087816 */ /* 0x010fe20000000008 */
[----:B------:R-:W-:Y:S02]  /*1990*/  IMAD.U32 R40, R7, 0x10000, RZ ;  /* 0x0001000007287824 */ /* 0x000fe400078e00ff */
[----:B------:R-:W-:Y:S01]  /*19a0*/  FADD R17, R17, R10 ;  /* 0x0000000a11117221 */ /* 0x000fe20000000000 */
[----:B------:R-:W-:-:S02]  /*19b0*/  IMAD.U32 R10, R9, 0x10000, RZ ;  /* 0x00010000090a7824 */ /* 0x000fc400078e00ff */
[----:B------:R-:W-:Y:S01]  /*19c0*/  FADD R28, R28, R45 ;  /* 0x0000002d1c1c7221 */ /* 0x000fe20000000000 */
[--C-:B------:R-:W-:Y:S01]  /*19d0*/  FADD R19, R19, R40.reuse ;  /* 0x0000002813137221 */ /* 0x100fe20000000000 */
[----:B------:R-:W-:Y:S01]  /*19e0*/  FADD R30, R30, R11 ;  /* 0x0000000b1e1e7221 */ /* 0x000fe20000000000 */
[----:B------:R-:W-:Y:S01]  /*19f0*/  IMAD.U32 R11, R24, 0x10000, RZ ;  /* 0x00010000180b7824 */ /* 0x000fe200078e00ff */
[----:B------:R-:W-:Y:S01]  /*1a00*/  PRMT R9, R25, 0x7632, R9 ;  /* 0x0000763219097816 */ /* 0x000fe20000000009 */
[C---:B-----5:R-:W-:Y:S01]  /*1a10*/  IMAD.U32 R7, R20.reuse, 0x10000, RZ ;  /* 0x0001000014077824 */ /* 0x060fe200078e00ff */
[----:B------:R-:W-:Y:S01]  /*1a20*/  PRMT R3, R20, 0x7632, R3 ;  /* 0x0000763214037816 */ /* 0x000fe20000000003 */
[C---:B------:R-:W-:Y:S01]  /*1a30*/  IMAD.U32 R43, R21.reuse, 0x10000, RZ ;  /* 0x00010000152b7824 */ /* 0x040fe200078e00ff */
[----:B------:R-:W-:Y:S01]  /*1a40*/  PRMT R40, R21, 0x7632, R40 ;  /* 0x0000763215287816 */ /* 0x000fe20000000028 */
[C---:B------:R-:W-:Y:S01]  /*1a50*/  IMAD.U32 R45, R22.reuse, 0x10000, RZ ;  /* 0x00010000162d7824 */ /* 0x040fe200078e00ff */
[----:B------:R-:W-:Y:S01]  /*1a60*/  PRMT R41, R22, 0x7632, R41 ;  /* 0x0000763216297816 */ /* 0x000fe20000000029 */
[C---:B------:R-:W-:Y:S01]  /*1a70*/  IMAD.U32 R47, R23.reuse, 0x10000, RZ ;  /* 0x00010000172f7824 */ /* 0x040fe200078e00ff */
[----:B------:R-:W-:Y:S01]  /*1a80*/  PRMT R42, R23, 0x7632, R42 ;  /* 0x00007632172a7816 */ /* 0x000fe2000000002a */
[----:B------:R-:W-:Y:S01]  /*1a90*/  IMAD.U32 R8, R8, 0x10000, RZ ;  /* 0x0001000008087824 */ /* 0x000fe200078e00ff */
[----:B------:R-:W2:Y:S01]  /*1aa0*/  LDS.128 R20, [R5+0x4800] ;  /* 0x0048000005147984 */ /* 0x000ea20000000c00 */
[----:B------:R-:W-:Y:S01]  /*1ab0*/  IMAD.U32 R51, R25, 0x10000, RZ ;  /* 0x0001000019337824 */ /* 0x000fe200078e00ff */
[C---:B------:R-:W-:Y:S01]  /*1ac0*/  PRMT R24, R26.reuse, 0x7632, R24 ;  /* 0x000076321a187816 */ /* 0x040fe20000000018 */
[----:B------:R-:W-:Y:S01]  /*1ad0*/  IMAD.U32 R49, R26, 0x10000, RZ ;  /* 0x000100001a317824 */ /* 0x000fe200078e00ff */
[----:B------:R-:W-:Y:S01]  /*1ae0*/  PRMT R25, R27, 0x7632, R25 ;  /* 0x000076321b197816 */ /* 0x000fe20000000019 */
[----:B------:R-:W-:Y:S01]  /*1af0*/  FADD R31, R31, R10 ;  /* 0x0000000a1f1f7221 */ /* 0x000fe20000000000 */
[----:B------:R-:W-:-:S02]  /*1b00*/  IMAD.U32 R26, R9, 0x10000, RZ ;  /* 0x00010000091a7824 */ /* 0x000fc400078e00ff */
[----:B------:R-:W-:Y:S01]  /*1b10*/  FADD R36, R36, R11 ;  /* 0x0000000b24247221 */ /* 0x000fe20000000000 */
[----:B------:R-:W-:Y:S01]  /*1b20*/  FADD R37, R37, R8 ;  /* 0x0000000825257221 */ /* 0x000fe20000000000 */
[----:B------:R-:W-:Y:S01]  /*1b30*/  IMAD.U32 R27, R27, 0x10000, RZ ;  /* 0x000100001b1b7824 */ /* 0x000fe200078e00ff */
[----:B------:R-:W4:Y:S01]  /*1b40*/  LDS.128 R8, [R5+0x4810] ;  /* 0x0048100005087984 */ /* 0x000f220000000c00 */
[----:B------:R-:W-:Y:S02]  /*1b50*/  IMAD.U32 R48, R24, 0x10000, RZ ;  /* 0x0001000018307824 */ /* 0x000fe400078e00ff */
[----:B------:R-:W-:Y:S01]  /*1b60*/  FADD R39, R39, R26 ;  /* 0x0000001a27277221 */ /* 0x000fe20000000000 */
[----:B------:R-:W-:Y:S02]  /*1b70*/  IMAD.U32 R50, R25, 0x10000, RZ ;  /* 0x0001000019327824 */ /* 0x000fe400078e00ff */
[----:B-1----:R-:W-:Y:S01]  /*1b80*/  FADD R44, R34, R27 ;  /* 0x0000001b222c7221 */ /* 0x002fe20000000000 */
[----:B------:R-:W-:Y:S01]  /*1b90*/  FADD R38, R38, R51 ;  /* 0x0000003326267221 */ /* 0x000fe20000000000 */
[----:B------:R-:W-:Y:S01]  /*1ba0*/  FADD R46, R32, R49 ;  /* 0x00000031202e7221 */ /* 0x000fe20000000000 */
[----:B------:R-:W1:Y:S01]  /*1bb0*/  LDS.128 R24, [R5+0x6c00] ;  /* 0x006c000005187984 */ /* 0x000e620000000c00 */
[----:B------:R-:W-:Y:S01]  /*1bc0*/  FADD R51, R33, R48 ;  /* 0x0000003021337221 */ /* 0x000fe20000000000 */
[----:B------:R-:W-:Y:S01]  /*1bd0*/  FADD R49, R35, R50 ;  /* 0x0000003223317221 */ /* 0x000fe20000000000 */
[----:B------:R-:W-:Y:S01]  /*1be0*/  F2FP.BF16.F32.PACK_AB R16, R17, R16 ;  /* 0x000000101110723e */ /* 0x000fe200000010ff */
[----:B------:R5:W1:Y:S01]  /*1bf0*/  LDS.128 R32, [R5+0x6c10] ;  /* 0x006c100005207984 */ /* 0x000a620000000c00 */
[----:B------:R-:W-:Y:S01]  /*1c00*/  F2FP.BF16.F32.PACK_AB R17, R19, R18 ;  /* 0x000000121311723e */ /* 0x000fe200000010ff */
[----:B------:R-:W-:Y:S01]  /*1c10*/  IMAD.U32 R40, R40, 0x10000, RZ ;  /* 0x0001000028287824 */ /* 0x000fe200078e00ff */
[----:B------:R-:W-:Y:S01]  /*1c20*/  F2FP.BF16.F32.PACK_AB R19, R31, R30 ;  /* 0x0000001e1f13723e */ /* 0x000fe200000010ff */
[----:B---3--:R-:W-:Y:S01]  /*1c30*/  IMAD.WIDE R30, R0, 0x2, R60 ;  /* 0x00000002001e7825 */ /* 0x008fe200078e023c */
[----:B------:R-:W-:-:S02]  /*1c40*/  F2FP.BF16.F32.PACK_AB R18, R29, R28 ;  /* 0x0000001c1d12723e */ /* 0x000fc400000010ff */
[----:B------:R-:W-:Y:S01]  /*1c50*/  PRMT R48, R12, 0x7632, R48 ;  /* 0x000076320c307816 */ /* 0x000fe20000000030 */
[----:B------:R-:W-:Y:S01]  /*1c60*/  IMAD.U32 R0, R3, 0x10000, RZ ;  /* 0x0001000003007824 */ /* 0x000fe200078e00ff */
[----:B------:R-:W-:Y:S01]  /*1c70*/  PRMT R50, R13, 0x7632, R50 ;  /* 0x000076320d327816 */ /* 0x000fe20000000032 */
[----:B------:R-:W-:Y:S01]  /*1c80*/  IMAD.WIDE R28, R6, 0x2, R60 ;  /* 0x00000002061c7825 */ /* 0x000fe200078e023c */
[----:B------:R-:W-:Y:S02]  /*1c90*/  PRMT R52, R14, 0x7632, R52 ;  /* 0x000076320e347816 */ /* 0x000fe40000000034 */
[----:B------:R-:W-:Y:S01]  /*1ca0*/  PRMT R54, R15, 0x7632, R54 ;  /* 0x000076320f367816 */ /* 0x000fe20000000036 */
[--C-:B-----5:R-:W-:Y:S01]  /*1cb0*/  IMAD.WIDE R4, R4, 0x2, R60.reuse ;  /* 0x0000000204047825 */ /* 0x120fe200078e023c */
[----:B------:R-:W-:Y:S03]  /*1cc0*/  @P1 STG.E.128 desc[UR18][R28.64], R16 ;  /* 0x000000101c001986 */ /* 0x000fe6000c101d12 */
[----:B------:R-:W-:-:S04]  /*1cd0*/  IMAD.WIDE R60, R2, 0x2, R60 ;  /* 0x00000002023c7825 */ /* 0x000fc800078e023c */
[----:B--2---:R-:W-:Y:S01]  /*1ce0*/  FADD R2, R21, R0 ;  /* 0x0000000015027221 */ /* 0x004fe20000000000 */
[----:B------:R-:W-:Y:S01]  /*1cf0*/  FADD R7, R20, R7 ;  /* 0x0000000714077221 */ /* 0x000fe20000000000 */
[----:B------:R-:W-:Y:S01]  /*1d00*/  FADD R22, R22, R43 ;  /* 0x0000002b16167221 */ /* 0x000fe20000000000 */
[----:B------:R-:W-:Y:S02]  /*1d10*/  IMAD.U32 R0, R41, 0x10000, RZ ;  /* 0x0001000029007824 */ /* 0x000fe400078e00ff */
[----:B------:R-:W-:Y:S01]  /*1d20*/  FADD R23, R23, R40 ;  /* 0x0000002817177221 */ /* 0x000fe20000000000 */
[----:B------:R-:W-:Y:S02]  /*1d30*/  IMAD.U32 R42, R42, 0x10000, RZ ;  /* 0x000100002a2a7824 */ /* 0x000fe400078e00ff */
[----:B------:R-:W-:Y:S01]  /*1d40*/  IMAD.U32 R53, R12, 0x10000, RZ ;  /* 0x000100000c357824 */ /* 0x000fe200078e00ff */
[----:B------:R-:W-:Y:S01]  /*1d50*/  F2FP.BF16.F32.PACK_AB R12, R37, R36 ;  /* 0x00000024250c723e */ /* 0x000fe200000010ff */
[----:B------:R-:W-:Y:S01]  /*1d60*/  IMAD.U32 R55, R13, 0x10000, RZ ;  /* 0x000100000d377824 */ /* 0x000fe200078e00ff */
[----:B------:R-:W-:Y:S01]  /*1d70*/  F2FP.BF16.F32.PACK_AB R13, R39, R38 ;  /* 0x00000026270d723e */ /* 0x000fe200000010ff */
[----:B------:R-:W-:Y:S01]  /*1d80*/  IMAD.U32 R57, R14, 0x10000, RZ ;  /* 0x000100000e397824 */ /* 0x000fe200078e00ff */
[----:B------:R-:W-:Y:S01]  /*1d90*/  F2FP.BF16.F32.PACK_AB R14, R51, R46 ;  /* 0x0000002e330e723e */ /* 0x000fe200000010ff */
[----:B------:R-:W-:Y:S01]  /*1da0*/  IMAD.U32 R59, R15, 0x10000, RZ ;  /* 0x000100000f3b7824 */ /* 0x000fe200078e00ff */
[----:B------:R-:W-:Y:S01]  /*1db0*/  F2FP.BF16.F32.PACK_AB R15, R49, R44 ;  /* 0x0000002c310f723e */ /* 0x000fe200000010ff */
[----:B----4-:R-:W-:Y:S01]  /*1dc0*/  FADD R6, R8, R45 ;  /* 0x0000002d08067221 */ /* 0x010fe20000000000 */
[----:B------:R-:W-:Y:S01]  /*1dd0*/  FADD R10, R10, R47 ;  /* 0x0000002f0a0a7221 */ /* 0x000fe20000000000 */
[----:B------:R-:W-:Y:S01]  /*1de0*/  FADD R9, R9, R0 ;  /* 0x0000000009097221 */ /* 0x000fe20000000000 */
[----:B------:R-:W-:Y:S01]  /*1df0*/  FADD R11, R11, R42 ;  /* 0x0000002a0b0b7221 */ /* 0x000fe20000000000 */
[----:B------:R-:W-:Y:S01]  /*1e00*/  IMAD.U32 R48, R48, 0x10000, RZ ;  /* 0x0001000030307824 */ /* 0x000fe200078e00ff */
[----:B------:R2:W-:Y:S01]  /*1e10*/  @P2 STG.E.128 desc[UR18][R4.64], R12 ;  /* 0x0000000c04002986 */ /* 0x0005e2000c101d12 */
[----:B------:R-:W-:Y:S01]  /*1e20*/  IMAD.U32 R50, R50, 0x10000, RZ ;  /* 0x0001000032327824 */ /* 0x000fe200078e00ff */
[----:B------:R-:W-:Y:S01]  /*1e30*/  F2FP.BF16.F32.PACK_AB R6, R9, R6 ;  /* 0x000000060906723e */ /* 0x000fe200000010ff */
[----:B------:R-:W-:-:S02]  /*1e40*/  IMAD.U32 R52, R52, 0x10000, RZ ;  /* 0x0001000034347824 */ /* 0x000fc400078e00ff */
[----:B-1----:R-:W-:Y:S01]  /*1e50*/  FADD R24, R24, R53 ;  /* 0x0000003518187221 */ /* 0x002fe20000000000 */
[----:B------:R-:W-:Y:S02]  /*1e60*/  IMAD.U32 R54, R54, 0x10000, RZ ;  /* 0x0001000036367824 */ /* 0x000fe400078e00ff */
[----:B------:R-:W-:Y:S01]  /*1e70*/  FADD R25, R25, R48 ;  /* 0x0000003019197221 */ /* 0x000fe20000000000 */
[----:B------:R-:W-:Y:S01]  /*1e80*/  FADD R26, R26, R55 ;  /* 0x000000371a1a7221 */ /* 0x000fe20000000000 */
[----:B------:R-:W-:Y:S01]  /*1e90*/  FADD R27, R27, R50 ;  /* 0x000000321b1b7221 */ /* 0x000fe20000000000 */
[----:B------:R-:W-:Y:S01]  /*1ea0*/  FADD R32, R32, R57 ;  /* 0x0000003920207221 */ /* 0x000fe20000000000 */
[----:B------:R-:W-:Y:S01]  /*1eb0*/  FADD R34, R34, R59 ;  /* 0x0000003b22227221 */ /* 0x000fe20000000000 */
[----:B------:R-:W-:Y:S01]  /*1ec0*/  FADD R33, R33, R52 ;  /* 0x0000003421217221 */ /* 0x000fe20000000000 */
[----:B------:R-:W-:Y:S01]  /*1ed0*/  FADD R35, R35, R54 ;  /* 0x0000003623237221 */ /* 0x000fe20000000000 */
[----:B------:R-:W-:-:S02]  /*1ee0*/  F2FP.BF16.F32.PACK_AB R24, R25, R24 ;  /* 0x000000181918723e */ /* 0x000fc400000010ff */
[----:B------:R-:W-:Y:S02]  /*1ef0*/  F2FP.BF16.F32.PACK_AB R25, R27, R26 ;  /* 0x0000001a1b19723e */ /* 0x000fe400000010ff */
[----:B------:R-:W-:Y:S02]  /*1f00*/  F2FP.BF16.F32.PACK_AB R26, R33, R32 ;  /* 0x00000020211a723e */ /* 0x000fe400000010ff */
[----:B--2---:R-:W-:Y:S02]  /*1f10*/  F2FP.BF16.F32.PACK_AB R4, R2, R7 ;  /* 0x000000070204723e */ /* 0x004fe400000010ff */
[----:B------:R-:W-:Y:S02]  /*1f20*/  F2FP.BF16.F32.PACK_AB R5, R23, R22 ;  /* 0x000000161705723e */ /* 0x000fe400000010ff */
[----:B------:R-:W-:Y:S02]  /*1f30*/  F2FP.BF16.F32.PACK_AB R7, R11, R10 ;  /* 0x0000000a0b07723e */ /* 0x000fe400000010ff */
[----:B------:R-:W-:-:S03]  /*1f40*/  F2FP.BF16.F32.PACK_AB R27, R35, R34 ;  /* 0x00000022231b723e */ /* 0x000fc600000010ff */
[----:B------:R1:W-:Y:S01]  /*1f50*/  @P3 STG.E.128 desc[UR18][R30.64], R4 ;  /* 0x000000041e003986 */ /* 0x0003e2000c101d12 */
[----:B------:R-:W-:Y:S05]  /*1f60*/  @!P0 EXIT ;  /* 0x000000000000894d */ /* 0x000fea0003800000 */
[----:B------:R-:W-:Y:S01]  /*1f70*/  STG.E.128 desc[UR18][R60.64], R24 ;  /* 0x000000183c007986 */ /* 0x000fe2000c101d12 */
[----:B------:R-:W-:Y:S05]  /*1f80*/  EXIT ;  /* 0x000000000000794d */ /* 0x000fea0003800000 */
.L_x_1:
[----:B------:R-:W-:-:S00]  /*1f90*/  BRA `(.L_x_1) ;  /* 0xfffffffc00fc7947 */ /* 0x000fc0000383ffff */
[----:B------:R-:W-:-:S00]  /*1fa0*/  NOP ;  /* 0x0000000000007918 */ /* 0x000fc00000000000 */
        /* <DEDUP_REMOVED lines=13> */
.L_x_2:


//--------------------- .nv.shared.triton_mm      --------------------------
	.section	.nv.shared.triton_mm,"aw",@nobits
	.sectionflags	@""
	.align	16
	.zero		1024


//--------------------- .nv.constant0.triton_mm   --------------------------
	.section	.nv.constant0.triton_mm,"a",@progbits
	.sectionflags	@""
	.align	4
.nv.constant0.triton_mm:
	.zero		564
